def gluon_wgmma(
    a_ptr,
    b_ptr,
    c_ptr,
    M,
    N,
    K,
    stride_am,
    stride_bk,
    stride_cm,
    BLOCK_M: gl.constexpr,
    BLOCK_N: gl.constexpr,
    BLOCK_K: gl.constexpr,
    DTYPE: gl.constexpr,
    A_LAYOUT: gl.constexpr,
    B_LAYOUT: gl.constexpr,
    C_LAYOUT: gl.constexpr,
    B_SHAPE: gl.constexpr,
    TRANS_B: gl.constexpr,
    NUM_BUFFERS: gl.constexpr,
    NUM_WARPS: gl.constexpr,
):
    a_desc = tma.make_tensor_descriptor(
        a_ptr, [M, K], [stride_am, 1], [BLOCK_M, BLOCK_K], A_LAYOUT
    )
    b_desc = tma.make_tensor_descriptor(
        b_ptr,
        [N, K] if TRANS_B else [K, N],
        [stride_bk, 1],
        B_SHAPE,
        B_LAYOUT,
    )
    c_desc = tma.make_tensor_descriptor(
        c_ptr, [M, N], [stride_cm, 1], [BLOCK_M, BLOCK_N], C_LAYOUT
    )

    a_bufs = gl.allocate_shared_memory(
        DTYPE, [NUM_BUFFERS, BLOCK_M, BLOCK_K], A_LAYOUT
    )
    b_bufs = gl.allocate_shared_memory(DTYPE, [NUM_BUFFERS] + B_SHAPE, B_LAYOUT)

    pid_m = gl.program_id(0)
    pid_n = gl.program_id(1)
    off_m = pid_m * BLOCK_M
    off_n = pid_n * BLOCK_N

    mma_layout: gl.constexpr = pick_wgmma_layout(DTYPE, BLOCK_M, BLOCK_N, NUM_WARPS)
    acc = warpgroup_mma_init(
        gl.zeros((BLOCK_M, BLOCK_N), dtype=gl.float32, layout=mma_layout)
    )

    bars = gl.allocate_shared_memory(
        gl.int64, [NUM_BUFFERS, 1], mbarrier.MBarrierLayout()
    )
    for i in gl.static_range(NUM_BUFFERS):
        mbarrier.init(bars.index(i), count=1)
    idx = 0
    phase = 0

    for k in range(0, K, BLOCK_K):
        a = a_bufs.index(idx)
        b = b_bufs.index(idx)
        bar = bars.index(idx)
        mbarrier.expect(bar, a_desc.block_type.nbytes + b_desc.block_type.nbytes)
        tma.async_copy_global_to_shared(a_desc, [off_m, k], bar, a)
        tma.async_copy_global_to_shared(
            b_desc, [off_n, k] if TRANS_B else [k, off_n], bar, b
        )
        mbarrier.wait(bar, phase=phase)

        if TRANS_B:
            b = b.permute((1, 0))
        acc = warpgroup_mma_wait(num_outstanding=0, deps=(acc,))
        acc = warpgroup_mma(a, b, acc, is_async=True)

        idx += 1
        if idx == NUM_BUFFERS:
            idx = 0
            phase ^= 1

    acc = warpgroup_mma_wait(num_outstanding=0, deps=(acc,))
    for i in gl.static_range(NUM_BUFFERS):
        mbarrier.invalidate(bars.index(i))

    c_smem = gl.allocate_shared_memory(DTYPE, [BLOCK_M, BLOCK_N], C_LAYOUT)
    c_smem.store(acc.to(DTYPE))
    fence_async_shared()
    tma.async_copy_shared_to_global(c_desc, [off_m, off_n], c_smem)
    tma.store_wait(pendings=0)

# config = {"BLOCK_K": 128, "BLOCK_M": 128, "BLOCK_N": 64, "arch": "sm_90", "dtype": "fp16", "num_buffers": 2, "num_warps": 8, "trans_b": 0}
# arch = sm_90


// ===== COMPILED SASS (sm_90a) =====

	.target	sm_90a

	.elftype	@"ET_EXEC"


//--------------------- .note.nv.tkinfo           --------------------------
	.section	.note.nv.tkinfo,"",@"SHT_NOTE"
	.sectionflags	@"SHF_NOTE_NV_TKINFO"
	.tkinfo
        /*0018*/ 	.word	0x00000002
        /*0030*/ 	.string	""
        /*0030*/ 	.string	"ptxas"
        /*0030*/ 	.string	"Cuda compilation tools, release 13.0, V13.0.88"
        /*0030*/ 	.string	"Build cuda_13.0.r13.0/compiler.36424714_0"
        /*0030*/ 	.string	"-v  -suppress-debug-info  -lineinfo  -arch sm_90a "



//--------------------- .note.nv.cuinfo           --------------------------
	.section	.note.nv.cuinfo,"",@"SHT_NOTE"
	.sectionflags	@"SHF_NOTE_NV_CUINFO"
        /*0018*/ 	.short	0x0002
        /*001a*/ 	.short	0x005a
        /*001c*/ 	.short	0x0082
	.zero		2


//--------------------- .nv.info                  --------------------------
	.section	.nv.info,"",@"SHT_CUDA_INFO"
	.align	4


	//----- nvinfo : EIATTR_REGCOUNT
	.align		4
        /*0000*/ 	.byte	0x04, 0x2f
        /*0002*/ 	.short	(.L_1 - .L_0)
	.align		4
.L_0:
        /*0004*/ 	.word	index@(gluon_wgmma)
        /*0008*/ 	.word	0x0000003a


	//----- nvinfo : EIATTR_FRAME_SIZE
	.align		4
.L_1:
        /*000c*/ 	.byte	0x04, 0x11
        /*000e*/ 	.short	(.L_3 - .L_2)
	.align		4
.L_2:
        /*0010*/ 	.word	index@(gluon_wgmma)
        /*0014*/ 	.word	0x00000000


	//----- nvinfo : EIATTR_MIN_STACK_SIZE
	.align		4
.L_3:
        /*0018*/ 	.byte	0x04, 0x12
        /*001a*/ 	.short	(.L_5 - .L_4)
	.align		4
.L_4:
        /*001c*/ 	.word	index@(gluon_wgmma)
        /*0020*/ 	.word	0x00000000
.L_5:


//--------------------- .nv.compat                --------------------------
	.section	.nv.compat,"",@"SHT_CUDA_COMPAT_INFO"
	.align	4
        /*0000*/ 	.byte	0x02, 0x09, 0x01, 0x00, 0x02, 0x02, 0x04, 0x00, 0x02, 0x05, 0x05, 0x00, 0x03, 0x07, 0x01, 0x01
        /*0010*/ 	.byte	0x02, 0x03, 0x03, 0x00, 0x02, 0x06, 0x01, 0x00, 0x04, 0x0b, 0x08, 0x00, 0x00, 0x00, 0x00, 0x00
        /*0020*/ 	.byte	0x00, 0x00, 0x00, 0x00


//--------------------- .nv.info.gluon_wgmma      --------------------------
	.section	.nv.info.gluon_wgmma,"",@"SHT_CUDA_INFO"
	.sectionflags	@""
	.align	4


	//----- nvinfo : EIATTR_CUDA_API_VERSION
	.align		4
        /*0000*/ 	.byte	0x04, 0x37
        /*0002*/ 	.short	(.L_7 - .L_6)
.L_6:
        /*0004*/ 	.word	0x00000082


	//----- nvinfo : EIATTR_KPARAM_INFO
	.align		4
.L_7:
        /*0008*/ 	.byte	0x04, 0x17
        /*000a*/ 	.short	(.L_9 - .L_8)
.L_8:
        /*000c*/ 	.word	0x00000000
        /*0010*/ 	.short	0x000a
        /*0012*/ 	.short	0x0048
        /*0014*/ 	.byte	0x00, 0xf4, 0x21, 0x00


	//----- nvinfo : EIATTR_KPARAM_INFO
	.align		4
.L_9:
        /*0018*/ 	.byte	0x04, 0x17
        /*001a*/ 	.short	(.L_11 - .L_10)
.L_10:
        /*001c*/ 	.word	0x00000000
        /*0020*/ 	.short	0x0009
        /*0022*/ 	.short	0x0040
        /*0024*/ 	.byte	0x00, 0xf4, 0x21, 0x00


	//----- nvinfo : EIATTR_KPARAM_INFO
	.align		4
.L_11:
        /*0028*/ 	.byte	0x04, 0x17
        /*002a*/ 	.short	(.L_13 - .L_12)
.L_12:
        /*002c*/ 	.word	0x00000000
        /*0030*/ 	.short	0x0008
        /*0032*/ 	.short	0x0038
        /*0034*/ 	.byte	0x00, 0xf0, 0x21, 0x00


	//----- nvinfo : EIATTR_KPARAM_INFO
	.align		4
.L_13:
        /*0038*/ 	.byte	0x04, 0x17
        /*003a*/ 	.short	(.L_15 - .L_14)
.L_14:
        /*003c*/ 	.word	0x00000000
        /*0040*/ 	.short	0x0007
        /*0042*/ 	.short	0x0030
        /*0044*/ 	.byte	0x00, 0xf0, 0x21, 0x00


	//----- nvinfo : EIATTR_KPARAM_INFO
	.align		4
.L_15:
        /*0048*/ 	.byte	0x04, 0x17
        /*004a*/ 	.short	(.L_17 - .L_16)
.L_16:
        /*004c*/ 	.word	0x00000000
        /*0050*/ 	.short	0x0006
        /*0052*/ 	.short	0x0028
        /*0054*/ 	.byte	0x00, 0xf0, 0x21, 0x00


	//----- nvinfo : EIATTR_KPARAM_INFO
	.align		4
.L_17:
        /*0058*/ 	.byte	0x04, 0x17
        /*005a*/ 	.short	(.L_19 - .L_18)
.L_18:
        /*005c*/ 	.word	0x00000000
        /*0060*/ 	.short	0x0005
        /*0062*/ 	.short	0x0020
        /*0064*/ 	.byte	0x00, 0xf0, 0x11, 0x00


	//----- nvinfo : EIATTR_KPARAM_INFO
	.align		4
.L_19:
        /*0068*/ 	.byte	0x04, 0x17
        /*006a*/ 	.short	(.L_21 - .L_20)
.L_20:
        /*006c*/ 	.word	0x00000000
        /*0070*/ 	.short	0x0004
        /*0072*/ 	.short	0x001c
        /*0074*/ 	.byte	0x00, 0xf0, 0x11, 0x00


	//----- nvinfo : EIATTR_KPARAM_INFO
	.align		4
.L_21:
        /*0078*/ 	.byte	0x04, 0x17
        /*007a*/ 	.short	(.L_23 - .L_22)
.L_22:
        /*007c*/ 	.word	0x00000000
        /*0080*/ 	.short	0x0003
        /*0082*/ 	.short	0x0018
        /*0084*/ 	.byte	0x00, 0xf0, 0x11, 0x00


	//----- nvinfo : EIATTR_KPARAM_INFO
	.align		4
.L_23:
        /*0088*/ 	.byte	0x04, 0x17
        /*008a*/ 	.short	(.L_25 - .L_24)
.L_24:
        /*008c*/ 	.word	0x00000000
        /*0090*/ 	.short	0x0002
        /*0092*/ 	.short	0x0010
        /*0094*/ 	.byte	0x00, 0xf4, 0x21, 0x00


	//----- nvinfo : EIATTR_KPARAM_INFO
	.align		4
.L_25:
        /*0098*/ 	.byte	0x04, 0x17
        /*009a*/ 	.short	(.L_27 - .L_26)
.L_26:
        /*009c*/ 	.word	0x00000000
        /*00a0*/ 	.short	0x0001
        /*00a2*/ 	.short	0x0008
        /*00a4*/ 	.byte	0x00, 0xf4, 0x21, 0x00


	//----- nvinfo : EIATTR_KPARAM_INFO
	.align		4
.L_27:
        /*00a8*/ 	.byte	0x04, 0x17
        /*00aa*/ 	.short	(.L_29 - .L_28)
.L_28:
        /*00ac*/ 	.word	0x00000000
        /*00b0*/ 	.short	0x0000
        /*00b2*/ 	.short	0x0000
        /*00b4*/ 	.byte	0x00, 0xf4, 0x21, 0x00


	//----- nvinfo : EIATTR_SPARSE_MMA_MASK
	.align		4
.L_29:
        /*00b8*/ 	.byte	0x03, 0x50
        /*00ba*/ 	.short	0x0000


	//----- nvinfo : EIATTR_MAXREG_COUNT
	.align		4
        /*00bc*/ 	.byte	0x03, 0x1b
        /*00be*/ 	.short	0x00ff


	//----- nvinfo : EIATTR_NUM_BARRIERS
	.align		4
        /*00c0*/ 	.byte	0x02, 0x4c
        /*00c2*/ 	.byte	0x01
	.zero		1


	//----- nvinfo : EIATTR_MERCURY_ISA_VERSION
	.align		4
        /*00c4*/ 	.byte	0x03, 0x5f
        /*00c6*/ 	.short	0x0101


	//----- nvinfo : EIATTR_INT_WARP_WIDE_INSTR_OFFSETS
	.align		4
        /*00c8*/ 	.byte	0x04, 0x31
        /*00ca*/ 	.short	(.L_31 - .L_30)


	//   ....[0]....
.L_30:
        /*00cc*/ 	.word	0x00001320


	//   ....[1]....
        /*00d0*/ 	.word	0x00001340


	//   ....[2]....
        /*00d4*/ 	.word	0x000013f0


	//   ....[3]....
        /*00d8*/ 	.word	0x000016b0


	//   ....[4]....
        /*00dc*/ 	.word	0x000016c0


	//   ....[5]....
        /*00e0*/ 	.word	0x00001740


	//   ....[6]....
        /*00e4*/ 	.word	0x00001750


	//   ....[7]....
        /*00e8*/ 	.word	0x00001db0


	//   ....[8]....
        /*00ec*/ 	.word	0x00001dc0


	//----- nvinfo : EIATTR_COOP_GROUP_MASK_REGIDS
	.align		4
.L_31:
        /*00f0*/ 	.byte	0x04, 0x29
        /*00f2*/ 	.short	(.L_33 - .L_32)


	//   ....[0]....
.L_32:
        /*00f4*/ 	.word	0xffffffff


	//   ....[1]....
        /*00f8*/ 	.word	0xffffffff


	//   ....[2]....
        /*00fc*/ 	.word	0xffffffff


	//----- nvinfo : EIATTR_COOP_GROUP_INSTR_OFFSETS
	.align		4
.L_33:
        /*0100*/ 	.byte	0x04, 0x28
        /*0102*/ 	.short	(.L_35 - .L_34)


	//   ....[0]....
.L_34:
        /*0104*/ 	.word	0x00000150


	//   ....[1]....
        /*0108*/ 	.word	0x00000720


	//   ....[2]....
        /*010c*/ 	.word	0x00000cd0


	//----- nvinfo : EIATTR_MBARRIER_INSTR_OFFSETS
	.align		4
.L_35:
        /*0110*/ 	.byte	0x04, 0x39
        /*0112*/ 	.short	(.L_37 - .L_36)


	//   ....[0]....
.L_36:
        /*0114*/ 	.word	0x00001470
        /*0118*/ 	.word	0x000000ff
        /*011c*/ 	.word	0x00018000
        /*0120*/ 	.short	0x0100
        /*0122*/ 	.byte	0x0c
	.zero		1


	//   ....[1]....
        /*0124*/ 	.word	0x00001490
        /*0128*/ 	.word	0x000000ff
        /*012c*/ 	.word	0x00018008
        /*0130*/ 	.short	0x0100
        /*0132*/ 	.byte	0x0c
	.zero		1


	//   ....[2]....
        /*0134*/ 	.word	0x00001800
        /*0138*/ 	.word	0x000000ff
        /*013c*/ 	.word	0x00018000
        /*0140*/ 	.short	0x010a
        /*0142*/ 	.byte	0x12
	.zero		1


	//   ....[3]....
        /*0144*/ 	.word	0x00001c20
        /*0148*/ 	.word	0x000000ff
        /*014c*/ 	.word	0x00018000
        /*0150*/ 	.short	0x0108
        /*0152*/ 	.byte	0x0c
	.zero		1


	//   ....[4]....
        /*0154*/ 	.word	0x00001d40
        /*0158*/ 	.word	0x000000ff
        /*015c*/ 	.word	0x00018008
        /*0160*/ 	.short	0x0108
        /*0162*/ 	.byte	0x0c
	.zero		1


	//   ....[5]....
        /*0164*/ 	.word	0x00001e70
        /*0168*/ 	.word	0x000000ff
        /*016c*/ 	.word	0x00018000
        /*0170*/ 	.short	0x010a
        /*0172*/ 	.byte	0x12
	.zero		1


	//----- nvinfo : EIATTR_NUM_MBARRIERS
	.align		4
.L_37:
        /*0174*/ 	.byte	0x03, 0x38
        /*0176*/ 	.short	0x0002


	//----- nvinfo : EIATTR_EXIT_INSTR_OFFSETS
	.align		4
        /*0178*/ 	.byte	0x04, 0x1c
        /*017a*/ 	.short	(.L_39 - .L_38)


	//   ....[0]....
.L_38:
        /*017c*/ 	.word	0x00001e60


	//----- nvinfo : EIATTR_REQNTID
	.align		4
.L_39:
        /*0180*/ 	.byte	0x04, 0x10
        /*0182*/ 	.short	(.L_41 - .L_40)
.L_40:
        /*0184*/ 	.word	0x00000100
        /*0188*/ 	.word	0x00000001
        /*018c*/ 	.word	0x00000001


	//----- nvinfo : EIATTR_CRS_STACK_SIZE
	.align		4
.L_41:
        /*0190*/ 	.byte	0x04, 0x1e
        /*0192*/ 	.short	(.L_43 - .L_42)
.L_42:
        /*0194*/ 	.word	0x00000000


	//----- nvinfo : EIATTR_CBANK_PARAM_SIZE
	.align		4
.L_43:
        /*0198*/ 	.byte	0x03, 0x19
        /*019a*/ 	.short	0x0050


	//----- nvinfo : EIATTR_PARAM_CBANK
	.align		4
        /*019c*/ 	.byte	0x04, 0x0a
        /*019e*/ 	.short	(.L_45 - .L_44)
	.align		4
.L_44:
        /*01a0*/ 	.word	index@(.nv.constant0.gluon_wgmma)
        /*01a4*/ 	.short	0x0210
        /*01a6*/ 	.short	0x0050


	//----- nvinfo : EIATTR_SW_WAR
	.align		4
.L_45:
        /*01a8*/ 	.byte	0x04, 0x36
        /*01aa*/ 	.short	(.L_47 - .L_46)
.L_46:
        /*01ac*/ 	.word	0x00000008
.L_47:


//--------------------- .nv.callgraph             --------------------------
	.section	.nv.callgraph,"",@"SHT_CUDA_CALLGRAPH"
	.align	4
	.sectionentsize	8
	.align		4
        /*0000*/ 	.word	0x00000000
	.align		4
        /*0004*/ 	.word	0xffffffff
	.align		4
        /*0008*/ 	.word	0x00000000
	.align		4
        /*000c*/ 	.word	0xfffffffe
	.align		4
        /*0010*/ 	.word	0x00000000
	.align		4
        /*0014*/ 	.word	0xfffffffd
	.align		4
        /*0018*/ 	.word	0x00000000
	.align		4
        /*001c*/ 	.word	0xfffffffc


//--------------------- .text.gluon_wgmma         --------------------------
	.section	.text.gluon_wgmma,"ax",@progbits
	.align	128
        .global         gluon_wgmma
        .type           gluon_wgmma,@function
        .size           gluon_wgmma,(.L_x_52 - gluon_wgmma)
        .other          gluon_wgmma,@"STO_CUDA_ENTRY STV_DEFAULT"
gluon_wgmma:
.text.gluon_wgmma:
[----:B------:R-:W-:Y:S01]  /*0000*/  LDC R1, c[0x0][0x28] ;  /* 0x00000a00ff017b82 */ /* 0x000fe20000000800 */
[----:B------:R-:W1:Y:S07]  /*0010*/  S2R R0, SR_TID.X ;  /* 0x0000000000007919 */ /* 0x000e6e0000002100 */
[----:B------:R-:W2:Y:S01]  /*0020*/  S2UR UR4, SR_CgaCtaId ;  /* 0x00000000000479c3 */ /* 0x000ea20000008800 */
[----:B------:R-:W-:Y:S01]  /*0030*/  UMOV UR12, 0x400 ;  /* 0x00000400000c7882 */ /* 0x000fe20000000000 */
[----:B------:R-:W-:Y:S01]  /*0040*/  ULDC UR6, c[0x0][0xc] ;  /* 0x0000030000067ab9 */ /* 0x000fe20000000800 */
[----:B------:R-:W-:Y:S01]  /*0050*/  ULDC.64 UR24, c[0x0][0x250] ;  /* 0x0000940000187ab9 */ /* 0x000fe20000000a00 */
[----:B------:R-:W-:Y:S04]  /*0060*/  BSSY B0, `(.L_x_0) ;  /* 0x000001f000007945 */ /* 0x000fe80003800000 */
[----:B------:R-:W3:Y:S08]  /*0070*/  LDC R2, c[0x0][0x228] ;  /* 0x00008a00ff027b82 */ /* 0x000ef00000000800 */
[----:B------:R-:W4:Y:S08]  /*0080*/  LDC R8, c[0x0][0x230] ;  /* 0x00008c00ff087b82 */ /* 0x000f300000000800 */
[----:B------:R-:W-:Y:S01]  /*0090*/  S2UR UR15, SR_CTAID.Y ;  /* 0x00000000000f79c3 */ /* 0x000fe20000002600 */
[----:B--2---:R-:W-:-:S03]  /*00a0*/  ULEA UR12, UR4, UR12, 0x18 ;  /* 0x0000000c040c7291 */ /* 0x004fc6000f8ec03f */
[----:B------:R-:W-:Y:S01]  /*00b0*/  ULDC UR4, c[0x0][0x10] ;  /* 0x0000040000047ab9 */ /* 0x000fe20000000800 */
[----:B-1----:R-:W-:-:S03]  /*00c0*/  LOP3.LUT R6, R0, 0xff, RZ, 0xc0, !PT ;  /* 0x000000ff00067812 */ /* 0x002fc600078ec0ff */
[----:B------:R-:W1:Y:S01]  /*00d0*/  S2UR UR5, SR_CTAID.Z ;  /* 0x00000000000579c3 */ /* 0x000e620000002700 */
[----:B---3--:R-:W-:Y:S01]  /*00e0*/  VIADD R2, R2, 0xffffffff ;  /* 0xffffffff02027836 */ /* 0x008fe20000000000 */
[C---:B------:R-:W-:Y:S02]  /*00f0*/  ISETP.GE.U32.AND P0, PT, R6.reuse, 0x20, PT ;  /* 0x000000200600780c */ /* 0x040fe40003f06070 */
[C---:B------:R-:W-:Y:S02]  /*0100*/  ISETP.NE.U32.AND P2, PT, R6.reuse, RZ, PT ;  /* 0x000000ff0600720c */ /* 0x040fe40003f45070 */
[----:B------:R-:W-:Y:S02]  /*0110*/  LEA R11, R6, UR12, 0x2 ;  /* 0x0000000c060b7c11 */ /* 0x000fe4000f8e10ff */
[----:B------:R-:W2:Y:S01]  /*0120*/  S2UR UR26, SR_CTAID.X ;  /* 0x00000000001a79c3 */ /* 0x000ea20000002500 */
[----:B----4-:R-:W-:-:S06]  /*0130*/  VIADD R14, R8, 0xffffffff ;  /* 0xffffffff080e7836 */ /* 0x010fcc0000000000 */
[----:B------:R3:W-:Y:S01]  /*0140*/  @!P0 STS [R11], RZ ;  /* 0x000000ff0b008388 */ /* 0x0007e20000000800 */
[----:B------:R-:W-:-:S03]  /*0150*/  NOP ;  /* 0x0000000000007918 */ /* 0x000fc60000000000 */
[----:B------:R3:W-:Y:S01]  /*0160*/  @!P2 STS [UR12+0x24], R2 ;  /* 0x00002402ff00a988 */ /* 0x0007e2000800080c */
[----:B-1----:R-:W-:-:S03]  /*0170*/  UIMAD UR4, UR5, UR4, UR15 ;  /* 0x00000004050472a4 */ /* 0x002fc6000f8e020f */
[----:B------:R3:W-:Y:S01]  /*0180*/  @!P2 STS [UR12+0x20], R14 ;  /* 0x0000200eff00a988 */ /* 0x0007e2000800080c */
[----:B--2---:R-:W-:-:S04]  /*0190*/  UIMAD UR4, UR4, UR6, UR26 ;  /* 0x00000006040472a4 */ /* 0x004fc8000f8e021a */
[----:B------:R-:W-:-:S03]  /*01a0*/  UIMAD UR5, UR4, 0x180, URZ ;  /* 0x00000180040578a4 */ /* 0x000fc6000f8e023f */
[----:B------:R-:W-:Y:S01]  /*01b0*/  UMOV UR4, URZ ;  /* 0x0000003f00047c82 */ /* 0x000fe20008000000 */
[----:B------:R-:W-:-:S04]  /*01c0*/  UIADD3 UR20, UP0, UR5, UR24, URZ ;  /* 0x0000001805147290 */ /* 0x000fc8000ff1e03f */
[----:B------:R-:W-:Y:S01]  /*01d0*/  ULEA.HI.X.SX32 UR21, UR5, UR25, 0x1, UP0 ;  /* 0x0000001905157291 */ /* 0x000fe200080f0e3f */
[----:B---3--:R-:W-:Y:S11]  /*01e0*/  @P2 BRA `(.L_x_1) ;  /* 0x0000000000182947 */ /* 0x008ff60003800000 */
[----:B------:R-:W1:Y:S01]  /*01f0*/  LDS R3, [UR12+0x8] ;  /* 0x0000080cff037984 */ /* 0x000e620008000800 */
[----:B------:R-:W2:Y:S01]  /*0200*/  LDC.64 R12, c[0x0][0x210] ;  /* 0x00008400ff0c7b82 */ /* 0x000ea20000000a00 */
[----:B------:R-:W-:Y:S02]  /*0210*/  IMAD.MOV.U32 R4, RZ, RZ, 0x70 ;  /* 0x00000070ff047424 */ /* 0x000fe400078e00ff */
[----:B--2---:R2:W-:Y:S03]  /*0220*/  STS.64 [UR12], R12 ;  /* 0x0000000cff007988 */ /* 0x0045e60008000a0c */
[----:B-1----:R-:W-:-:S05]  /*0230*/  LOP3.LUT R3, R3, 0x10, R4, 0xd8, !PT ;  /* 0x0000001003037812 */ /* 0x002fca00078ed804 */
[----:B------:R2:W-:Y:S02]  /*0240*/  STS [UR12+0x8], R3 ;  /* 0x00000803ff007988 */ /* 0x0005e4000800080c */
.L_x_1:
[----:B------:R-:W-:Y:S05]  /*0250*/  BSYNC B0 ;  /* 0x0000000000007941 */ /* 0x000fea0003800000 */
.L_x_0:
[----:B------:R-:W-:Y:S04]  /*0260*/  BSSY B0, `(.L_x_2) ;  /* 0x000000a000007945 */ /* 0x000fe80003800000 */
[----:B------:R-:W-:Y:S05]  /*0270*/  @P2 BRA `(.L_x_3) ;  /* 0x0000000000202947 */ /* 0x000fea0003800000 */
[----:B--2---:R-:W1:Y:S01]  /*0280*/  LDS R3, [UR12+0x34] ;  /* 0x0000340cff037984 */ /* 0x004e620008000800 */
[----:B------:R-:W-:Y:S02]  /*0290*/  IMAD.MOV.U32 R4, RZ, RZ, 0x3f000000 ;  /* 0x3f000000ff047424 */ /* 0x000fe400078e00ff */
[----:B------:R-:W-:Y:S01]  /*02a0*/  @!P2 IMAD.MOV.U32 R5, RZ, RZ, 0x7f ;  /* 0x0000007fff05a424 */ /* 0x000fe200078e00ff */
[----:B------:R-:W2:Y:S02]  /*02b0*/  @!P2 LDS R10, [UR12+0x38] ;  /* 0x0000380cff0aa984 */ /* 0x000ea40008000800 */
[----:B-1----:R-:W-:Y:S02]  /*02c0*/  LOP3.LUT R3, R3, 0xff000000, R4, 0xb8, !PT ;  /* 0xff00000003037812 */ /* 0x002fe400078eb804 */
[----:B--2---:R-:W-:-:S03]  /*02d0*/  @!P2 LOP3.LUT R4, R10, 0xff, R5, 0xb8, !PT ;  /* 0x000000ff0a04a812 */ /* 0x004fc600078eb805 */
[----:B------:R1:W-:Y:S04]  /*02e0*/  STS [UR12+0x34], R3 ;  /* 0x00003403ff007988 */ /* 0x0003e8000800080c */
[----:B------:R1:W-:Y:S02]  /*02f0*/  @!P2 STS [UR12+0x38], R4 ;  /* 0x00003804ff00a988 */ /* 0x0003e4000800080c */
.L_x_3:
[----:B------:R-:W-:Y:S05]  /*0300*/  BSYNC B0 ;  /* 0x0000000000007941 */ /* 0x000fea0003800000 */
.L_x_2:
[----:B------:R-:W-:Y:S04]  /*0310*/  BSSY B0, `(.L_x_4) ;  /* 0x000000e000007945 */ /* 0x000fe80003800000 */
[----:B------:R-:W-:Y:S05]  /*0320*/  @P2 BRA `(.L_x_5) ;  /* 0x0000000000302947 */ /* 0x000fea0003800000 */
[----:B-1----:R-:W1:Y:S01]  /*0330*/  LDS R4, [UR12+0x34] ;  /* 0x0000340cff047984 */ /* 0x002e620008000800 */
[----:B--2---:R-:W2:Y:S03]  /*0340*/  LDC.64 R12, c[0x0][0x238] ;  /* 0x00008e00ff0c7b82 */ /* 0x004ea60000000a00 */
[----:B------:R-:W3:Y:S01]  /*0350*/  LDS R3, [UR12+0x1c] ;  /* 0x00001c0cff037984 */ /* 0x000ee20008000800 */
[C---:B--2---:R-:W-:Y:S01]  /*0360*/  SHF.L.U64.HI R10, R12.reuse, 0x1, R13 ;  /* 0x000000010c0a7819 */ /* 0x044fe2000001020d */
[----:B------:R-:W-:-:S03]  /*0370*/  IMAD.SHL.U32 R5, R12, 0x2, RZ ;  /* 0x000000020c057824 */ /* 0x000fc600078e00ff */
[--C-:B------:R-:W-:Y:S02]  /*0380*/  SHF.R.U32.HI R12, RZ, 0x4, R10.reuse ;  /* 0x00000004ff0c7819 */ /* 0x100fe4000001160a */
[----:B------:R-:W-:-:S05]  /*0390*/  SHF.R.U64 R5, R5, 0x4, R10 ;  /* 0x0000000405057819 */ /* 0x000fca000000120a */
[----:B------:R4:W-:Y:S01]  /*03a0*/  STS [UR12+0xc], R5 ;  /* 0x00000c05ff007988 */ /* 0x0009e2000800080c */
[----:B-1----:R-:W-:Y:S02]  /*03b0*/  LOP3.LUT R4, R4, 0x7, RZ, 0xb8, !PT ;  /* 0x0000000704047812 */ /* 0x002fe400078eb8ff */
[----:B---3--:R-:W-:-:S03]  /*03c0*/  LOP3.LUT R3, R3, 0xf, R12, 0xb8, !PT ;  /* 0x0000000f03037812 */ /* 0x008fc600078eb80c */
[----:B------:R4:W-:Y:S04]  /*03d0*/  STS [UR12+0x34], R4 ;  /* 0x00003404ff007988 */ /* 0x0009e8000800080c */
[----:B------:R4:W-:Y:S02]  /*03e0*/  STS [UR12+0x1c], R3 ;  /* 0x00001c03ff007988 */ /* 0x0009e4000800080c */
.L_x_5:
[----:B------:R-:W-:Y:S05]  /*03f0*/  BSYNC B0 ;  /* 0x0000000000007941 */ /* 0x000fea0003800000 */
.L_x_4:
[----:B------:R-:W-:Y:S04]  /*0400*/  BSSY B1, `(.L_x_6) ;  /* 0x000001a000017945 */ /* 0x000fe80003800000 */
[----:B------:R-:W-:Y:S04]  /*0410*/  BSSY B0, `(.L_x_7) ;  /* 0x0000015000007945 */ /* 0x000fe80003800000 */
[----:B------:R-:W-:Y:S05]  /*0420*/  @P2 BRA `(.L_x_8) ;  /* 0x0000000000202947 */ /* 0x000fea0003800000 */
[----:B-12-4-:R-:W1:Y:S02]  /*0430*/  LDS R3, [UR12+0x34] ;  /* 0x0000340cff037984 */ /* 0x016e640008000800 */
[----:B-1----:R-:W-:-:S05]  /*0440*/  LOP3.LUT R3, R3, 0x38, RZ, 0xb8, !PT ;  /* 0x0000003803037812 */ /* 0x002fca00078eb8ff */
[----:B------:R1:W-:Y:S01]  /*0450*/  STS [UR12+0x34], R3 ;  /* 0x00003403ff007988 */ /* 0x0003e2000800080c */
[----:B------:R-:W-:Y:S05]  /*0460*/  @P2 BRA `(.L_x_9) ;  /* 0x0000000000202947 */ /* 0x000fea0003800000 */
[----:B-1----:R-:W1:Y:S01]  /*0470*/  LDS R3, [UR12+0x8] ;  /* 0x0000080cff037984 */ /* 0x002e620008000800 */
[----:B------:R-:W-:-:S05]  /*0480*/  IMAD.MOV.U32 R4, RZ, RZ, 0x780 ;  /* 0x00000780ff047424 */ /* 0x000fca00078e00ff */
[----:B-1----:R-:W-:-:S05]  /*0490*/  LOP3.LUT R3, R3, 0x300, R4, 0xd8, !PT ;  /* 0x0000030003037812 */ /* 0x002fca00078ed804 */
[----:B------:R3:W-:Y:S02]  /*04a0*/  STS [UR12+0x8], R3 ;  /* 0x00000803ff007988 */ /* 0x0007e4000800080c */
.L_x_8:
[----:B------:R-:W-:Y:S05]  /*04b0*/  @P2 BRA `(.L_x_10) ;  /* 0x0000000000282947 */ /* 0x000fea0003800000 */
[----:B-1234-:R-:W1:Y:S02]  /*04c0*/  LDS R3, [UR12+0x8] ;  /* 0x0000080cff037984 */ /* 0x01ee640008000800 */
[----:B-1----:R-:W-:-:S05]  /*04d0*/  LOP3.LUT R3, R3, 0x1800, RZ, 0xb8, !PT ;  /* 0x0000180003037812 */ /* 0x002fca00078eb8ff */
[----:B------:R2:W-:Y:S02]  /*04e0*/  STS [UR12+0x8], R3 ;  /* 0x00000803ff007988 */ /* 0x0005e4000800080c */
.L_x_9:
[----:B------:R-:W-:Y:S05]  /*04f0*/  @P2 BREAK B0 ;  /* 0x0000000000002942 */ /* 0x000fea0003800000 */
[----:B------:R-:W-:Y:S05]  /*0500*/  @P2 BRA `(.L_x_11) ;  /* 0x0000000000242947 */ /* 0x000fea0003800000 */
[----:B------:R-:W3:Y:S01]  /*0510*/  LDS R4, [UR12+0x8] ;  /* 0x0000080cff047984 */ /* 0x000ee20008000800 */
[----:B-12---:R-:W-:-:S05]  /*0520*/  IMAD.MOV.U32 R3, RZ, RZ, 0x6000 ;  /* 0x00006000ff037424 */ /* 0x006fca00078e00ff */
[----:B---3--:R-:W-:-:S04]  /*0530*/  LOP3.LUT R3, R4, 0x6000, R3, 0xd8, !PT ;  /* 0x0000600004037812 */ /* 0x008fc800078ed803 */
[----:B------:R-:W-:-:S05]  /*0540*/  LOP3.LUT R3, R3, 0x400000, RZ, 0xb8, !PT ;  /* 0x0040000003037812 */ /* 0x000fca00078eb8ff */
[----:B------:R5:W-:Y:S02]  /*0550*/  STS [UR12+0x8], R3 ;  /* 0x00000803ff007988 */ /* 0x000be4000800080c */
.L_x_10:
[----:B------:R-:W-:Y:S05]  /*0560*/  BSYNC B0 ;  /* 0x0000000000007941 */ /* 0x000fea0003800000 */
.L_x_7:
[----:B-12345:R-:W1:Y:S02]  /*0570*/  @!P2 LDS R3, [UR12+0x8] ;  /* 0x0000080cff03a984 */ /* 0x03ee640008000800 */
[----:B-1----:R-:W-:-:S05]  /*0580*/  @!P2 LOP3.LUT R3, R3, 0x8000, RZ, 0xb8, !PT ;  /* 0x000080000303a812 */ /* 0x002fca00078eb8ff */
[----:B------:R3:W-:Y:S02]  /*0590*/  @!P2 STS [UR12+0x8], R3 ;  /* 0x00000803ff00a988 */ /* 0x0007e4000800080c */
.L_x_11:
[----:B------:R-:W-:Y:S05]  /*05a0*/  BSYNC B1 ;  /* 0x0000000000017941 */ /* 0x000fea0003800000 */
.L_x_6:
[----:B------:R-:W-:Y:S05]  /*05b0*/  WARPSYNC.ALL ;  /* 0x0000000000007948 */ /* 0x000fea0003800000 */
[----:B-123--:R-:W1:Y:S02]  /*05c0*/  LDC R3, c[0x0][0x22c] ;  /* 0x00008b00ff037b82 */ /* 0x00ee640000000800 */
[----:B-1----:R-:W-:Y:S01]  /*05d0*/  VIADD R3, R3, 0xffffffff ;  /* 0xffffffff03037836 */ /* 0x002fe20000000000 */
[----:B------:R-:W-:Y:S06]  /*05e0*/  @P0 BRA `(.L_x_12) ;  /* 0x0000000000280947 */ /* 0x000fec0003800000 */
[----:B------:R-:W1:Y:S01]  /*05f0*/  S2R R4, SR_LANEID ;  /* 0x0000000000047919 */ /* 0x000e620000000000 */
[----:B------:R-:W-:Y:S05]  /*0600*/  WARPSYNC.ALL ;  /* 0x0000000000007948 */ /* 0x000fea0003800000 */
[----:B-1----:R-:W-:-:S05]  /*0610*/  IMAD.SHL.U32 R7, R4, 0x4, RZ ;  /* 0x0000000404077824 */ /* 0x002fca00078e00ff */
[----:B------:R-:W1:Y:S01]  /*0620*/  LDS R9, [R7+UR12] ;  /* 0x0000000c07097984 */ /* 0x000e620008000800 */
[----:B------:R-:W-:-:S05]  /*0630*/  IADD3 R4, P1, R7, UR20, RZ ;  /* 0x0000001407047c10 */ /* 0x000fca000ff3e0ff */
[----:B------:R-:W-:-:S05]  /*0640*/  IMAD.X R5, RZ, RZ, UR21, P1 ;  /* 0x00000015ff057e24 */ /* 0x000fca00088e06ff */
[----:B-1----:R1:W2:Y:S01]  /*0650*/  ATOMG.E.EXCH.STRONG.GPU PT, RZ, [R4], R9 ;  /* 0x0000000904ff73a8 */ /* 0x0022a200041ee100 */
[----:B------:R-:W-:-:S04]  /*0660*/  DEPBAR {5,4,3,2,1,0} ;  /* 0x0000003f0000791a */ /* 0x000fc80000000000 */
[----:B------:R1:W-:Y:S01]  /*0670*/  UTMACCTL.IV [UR20] ;  /* 0x00000000140079b9 */ /* 0x0003e20008000000 */
[----:B------:R-:W-:Y:S01]  /*0680*/  NOP ;  /* 0x0000000000007918 */ /* 0x000fe20000000000 */
.L_x_12:
[----:B------:R-:W-:Y:S05]  /*0690*/  @P0 BRA `(.L_x_13) ;  /* 0x00000000000c0947 */ /* 0x000fea0003800000 */
[----:B------:R0:W-:Y:S01]  /*06a0*/  UTMACMDFLUSH ;  /* 0x00000000000079b7 */ /* 0x0001e20000000000 */
[----:B------:R-:W-:Y:S05]  /*06b0*/  @P0 BRA `(.L_x_13) ;  /* 0x0000000000040947 */ /* 0x000fea0003800000 */
[----:B------:R-:W-:-:S04]  /*06c0*/  DEPBAR.LE SB0, 0x0 ;  /* 0x000080000000791a */ /* 0x000fc80000000000 */
.L_x_13:
[----:B------:R-:W-:Y:S05]  /*06d0*/  WARPSYNC.ALL ;  /* 0x0000000000007948 */ /* 0x000fea0003800000 */
[----:B--2---:R-:W-:Y:S06]  /*06e0*/  BAR.SYNC.DEFER_BLOCKING 0x0 ;  /* 0x0000000000007b1d */ /* 0x004fec0000010000 */
[----:B------:R-:W-:Y:S02]  /*06f0*/  BSSY B1, `(.L_x_14) ;  /* 0x000000b000017945 */ /* 0x000fe40003800000 */
[----:B------:R-:W-:Y:S06]  /*0700*/  BAR.SYNC.DEFER_BLOCKING 0x0 ;  /* 0x0000000000007b1d */ /* 0x000fec0000010000 */
[----:B------:R2:W-:Y:S01]  /*0710*/  @!P0 STS [R11], RZ ;  /* 0x000000ff0b008388 */ /* 0x0005e20000000800 */
[----:B------:R-:W-:Y:S01]  /*0720*/  NOP ;  /* 0x0000000000007918 */ /* 0x000fe20000000000 */
[----:B------:R-:W-:Y:S05]  /*0730*/  @P2 BRA `(.L_x_15) ;  /* 0x0000000000182947 */ /* 0x000fea0003800000 */
[----:B-1----:R-:W1:Y:S01]  /*0740*/  LDS R4, [UR12+0x8] ;  /* 0x0000080cff047984 */ /* 0x002e620008000800 */
[----:B------:R-:W3:Y:S01]  /*0750*/  LDC.64 R12, c[0x0][0x218] ;  /* 0x00008600ff0c7b82 */ /* 0x000ee20000000a00 */
[----:B------:R-:W-:Y:S02]  /*0760*/  IMAD.MOV.U32 R5, RZ, RZ, 0x70 ;  /* 0x00000070ff057424 */ /* 0x000fe400078e00ff */
[----:B---3--:R3:W-:Y:S03]  /*0770*/  STS.64 [UR12], R12 ;  /* 0x0000000cff007988 */ /* 0x0087e60008000a0c */
[----:B-1----:R-:W-:-:S05]  /*0780*/  LOP3.LUT R4, R4, 0x10, R5, 0xd8, !PT ;  /* 0x0000001004047812 */ /* 0x002fca00078ed805 */
[----:B------:R3:W-:Y:S02]  /*0790*/  STS [UR12+0x8], R4 ;  /* 0x00000804ff007988 */ /* 0x0007e4000800080c */
.L_x_15:
[----:B-1----:R-:W-:Y:S05]  /*07a0*/  BSYNC B1 ;  /* 0x0000000000017941 */ /* 0x002fea0003800000 */
.L_x_14:
[----:B------:R-:W-:Y:S04]  /*07b0*/  BSSY B1, `(.L_x_16) ;  /* 0x000000a000017945 */ /* 0x000fe80003800000 */
[----:B------:R-:W-:Y:S05]  /*07c0*/  @P2 BRA `(.L_x_17) ;  /* 0x0000000000202947 */ /* 0x000fea0003800000 */
[----:B---3--:R-:W1:Y:S01]  /*07d0*/  LDS R4, [UR12+0x34] ;  /* 0x0000340cff047984 */ /* 0x008e620008000800 */
[----:B------:R-:W-:Y:S02]  /*07e0*/  IMAD.MOV.U32 R7, RZ, RZ, 0x3f000000 ;  /* 0x3f000000ff077424 */ /* 0x000fe400078e00ff */
[----:B------:R-:W-:Y:S01]  /*07f0*/  @!P2 IMAD.MOV.U32 R10, RZ, RZ, 0x7f ;  /* 0x0000007fff0aa424 */ /* 0x000fe200078e00ff */
[----:B------:R-:W3:Y:S02]  /*0800*/  @!P2 LDS R5, [UR12+0x38] ;  /* 0x0000380cff05a984 */ /* 0x000ee40008000800 */
[----:B-1----:R-:W-:Y:S02]  /*0810*/  LOP3.LUT R4, R4, 0xff000000, R7, 0xb8, !PT ;  /* 0xff00000004047812 */ /* 0x002fe400078eb807 */
[----:B---3--:R-:W-:-:S03]  /*0820*/  @!P2 LOP3.LUT R5, R5, 0xff, R10, 0xb8, !PT ;  /* 0x000000ff0505a812 */ /* 0x008fc600078eb80a */
[----:B------:R1:W-:Y:S04]  /*0830*/  STS [UR12+0x34], R4 ;  /* 0x00003404ff007988 */ /* 0x0003e8000800080c */
[----:B------:R1:W-:Y:S02]  /*0840*/  @!P2 STS [UR12+0x38], R5 ;  /* 0x00003805ff00a988 */ /* 0x0003e4000800080c */
.L_x_17:
[----:B------:R-:W-:Y:S05]  /*0850*/  BSYNC B1 ;  /* 0x0000000000017941 */ /* 0x000fea0003800000 */
.L_x_16:
[----:B------:R-:W-:Y:S04]  /*0860*/  BSSY B1, `(.L_x_18) ;  /* 0x0000004000017945 */ /* 0x000fe80003800000 */
[----:B------:R-:W-:Y:S05]  /*0870*/  @P2 BRA `(.L_x_19) ;  /* 0x0000000000082947 */ /* 0x000fea0003800000 */
[----:B------:R4:W-:Y:S04]  /*0880*/  STS [UR12+0x24], R14 ;  /* 0x0000240eff007988 */ /* 0x0009e8000800080c */
[----:B------:R4:W-:Y:S02]  /*0890*/  STS [UR12+0x20], R3 ;  /* 0x00002003ff007988 */ /* 0x0009e4000800080c */
.L_x_19:
[----:B------:R-:W-:Y:S05]  /*08a0*/  BSYNC B1 ;  /* 0x0000000000017941 */ /* 0x000fea0003800000 */
.L_x_18:
[----:B------:R-:W-:Y:S04]  /*08b0*/  BSSY B1, `(.L_x_20) ;  /* 0x000000e000017945 */ /* 0x000fe80003800000 */
[----:B------:R-:W-:Y:S05]  /*08c0*/  @P2 BRA `(.L_x_21) ;  /* 0x0000000000302947 */ /* 0x000fea0003800000 */
[----:B-1----:R-:W1:Y:S01]  /*08d0*/  LDS R5, [UR12+0x34] ;  /* 0x0000340cff057984 */ /* 0x002e620008000800 */
[----:B---3--:R-:W3:Y:S03]  /*08e0*/  LDC.64 R12, c[0x0][0x240] ;  /* 0x00009000ff0c7b82 */ /* 0x008ee60000000a00 */
[----:B------:R-:W5:Y:S01]  /*08f0*/  LDS R4, [UR12+0x1c] ;  /* 0x00001c0cff047984 */ /* 0x000f620008000800 */
[C---:B---3--:R-:W-:Y:S01]  /*0900*/  SHF.L.U64.HI R10, R12.reuse, 0x1, R13 ;  /* 0x000000010c0a7819 */ /* 0x048fe2000001020d */
[----:B------:R-:W-:-:S03]  /*0910*/  IMAD.SHL.U32 R7, R12, 0x2, RZ ;  /* 0x000000020c077824 */ /* 0x000fc600078e00ff */
[--C-:B------:R-:W-:Y:S02]  /*0920*/  SHF.R.U32.HI R9, RZ, 0x4, R10.reuse ;  /* 0x00000004ff097819 */ /* 0x100fe4000001160a */
[----:B------:R-:W-:-:S05]  /*0930*/  SHF.R.U64 R7, R7, 0x4, R10 ;  /* 0x0000000407077819 */ /* 0x000fca000000120a */
[----:B------:R3:W-:Y:S01]  /*0940*/  STS [UR12+0xc], R7 ;  /* 0x00000c07ff007988 */ /* 0x0007e2000800080c */
[----:B-1----:R-:W-:Y:S02]  /*0950*/  LOP3.LUT R5, R5, 0x7, RZ, 0xb8, !PT ;  /* 0x0000000705057812 */ /* 0x002fe400078eb8ff */
[----:B-----5:R-:W-:-:S03]  /*0960*/  LOP3.LUT R4, R4, 0xf, R9, 0xb8, !PT ;  /* 0x0000000f04047812 */ /* 0x020fc600078eb809 */
[----:B------:R3:W-:Y:S04]  /*0970*/  STS [UR12+0x34], R5 ;  /* 0x00003405ff007988 */ /* 0x0007e8000800080c */
[----:B------:R3:W-:Y:S02]  /*0980*/  STS [UR12+0x1c], R4 ;  /* 0x00001c04ff007988 */ /* 0x0007e4000800080c */
.L_x_21:
[----:B------:R-:W-:Y:S05]  /*0990*/  BSYNC B1 ;  /* 0x0000000000017941 */ /* 0x000fea0003800000 */
.L_x_20:
[----:B------:R-:W-:Y:S04]  /*09a0*/  BSSY B2, `(.L_x_22) ;  /* 0x000001a000027945 */ /* 0x000fe80003800000 */
[----:B------:R-:W-:Y:S04]  /*09b0*/  BSSY B1, `(.L_x_23) ;  /* 0x0000015000017945 */ /* 0x000fe80003800000 */
[----:B------:R-:W-:Y:S05]  /*09c0*/  @P2 BRA `(.L_x_24) ;  /* 0x0000000000202947 */ /* 0x000fea0003800000 */
[----:B-1-3--:R-:W1:Y:S02]  /*09d0*/  LDS R4, [UR12+0x34] ;  /* 0x0000340cff047984 */ /* 0x00ae640008000800 */
[----:B-1----:R-:W-:-:S05]  /*09e0*/  LOP3.LUT R4, R4, 0x38, RZ, 0xb8, !PT ;  /* 0x0000003804047812 */ /* 0x002fca00078eb8ff */
[----:B------:R1:W-:Y:S01]  /*09f0*/  STS [UR12+0x34], R4 ;  /* 0x00003404ff007988 */ /* 0x0003e2000800080c */
[----:B------:R-:W-:Y:S05]  /*0a00*/  @P2 BRA `(.L_x_25) ;  /* 0x0000000000202947 */ /* 0x000fea0003800000 */
[----:B-1----:R-:W1:Y:S01]  /*0a10*/  LDS R4, [UR12+0x8] ;  /* 0x0000080cff047984 */ /* 0x002e620008000800 */
[----:B------:R-:W-:-:S05]  /*0a20*/  IMAD.MOV.U32 R5, RZ, RZ, 0x780 ;  /* 0x00000780ff057424 */ /* 0x000fca00078e00ff */
[----:B-1----:R-:W-:-:S05]  /*0a30*/  LOP3.LUT R4, R4, 0x300, R5, 0xd8, !PT ;  /* 0x0000030004047812 */ /* 0x002fca00078ed805 */
[----:B------:R5:W-:Y:S02]  /*0a40*/  STS [UR12+0x8], R4 ;  /* 0x00000804ff007988 */ /* 0x000be4000800080c */
.L_x_24:
[----:B------:R-:W-:Y:S05]  /*0a50*/  @P2 BRA `(.L_x_26) ;  /* 0x0000000000282947 */ /* 0x000fea0003800000 */
[----:B-1-3-5:R-:W1:Y:S02]  /*0a60*/  LDS R4, [UR12+0x8] ;  /* 0x0000080cff047984 */ /* 0x02ae640008000800 */
[----:B-1----:R-:W-:-:S05]  /*0a70*/  LOP3.LUT R4, R4, 0x1800, RZ, 0xb8, !PT ;  /* 0x0000180004047812 */ /* 0x002fca00078eb8ff */
[----:B------:R3:W-:Y:S02]  /*0a80*/  STS [UR12+0x8], R4 ;  /* 0x00000804ff007988 */ /* 0x0007e4000800080c */
.L_x_25:
[----:B------:R-:W-:Y:S05]  /*0a90*/  @P2 BREAK B1 ;  /* 0x0000000000012942 */ /* 0x000fea0003800000 */
[----:B------:R-:W-:Y:S05]  /*0aa0*/  @P2 BRA `(.L_x_27) ;  /* 0x0000000000242947 */ /* 0x000fea0003800000 */
[----:B-1-3--:R-:W1:Y:S01]  /*0ab0*/  LDS R4, [UR12+0x8] ;  /* 0x0000080cff047984 */ /* 0x00ae620008000800 */
[----:B------:R-:W-:-:S05]  /*0ac0*/  IMAD.MOV.U32 R5, RZ, RZ, 0x6000 ;  /* 0x00006000ff057424 */ /* 0x000fca00078e00ff */
[----:B-1----:R-:W-:-:S04]  /*0ad0*/  LOP3.LUT R4, R4, 0x6000, R5, 0xd8, !PT ;  /* 0x0000600004047812 */ /* 0x002fc800078ed805 */
[----:B------:R-:W-:-:S05]  /*0ae0*/  LOP3.LUT R4, R4, 0x400000, RZ, 0xb8, !PT ;  /* 0x0040000004047812 */ /* 0x000fca00078eb8ff */
[----:B------:R1:W-:Y:S02]  /*0af0*/  STS [UR12+0x8], R4 ;  /* 0x00000804ff007988 */ /* 0x0003e4000800080c */
.L_x_26:
[----:B------:R-:W-:Y:S05]  /*0b00*/  BSYNC B1 ;  /* 0x0000000000017941 */ /* 0x000fea0003800000 */
.L_x_23:
[----:B-1-3-5:R-:W1:Y:S02]  /*0b10*/  @!P2 LDS R4, [UR12+0x8] ;  /* 0x0000080cff04a984 */ /* 0x02ae640008000800 */
[----:B-1----:R-:W-:-:S05]  /*0b20*/  @!P2 LOP3.LUT R4, R4, 0x8000, RZ, 0xb8, !PT ;  /* 0x000080000404a812 */ /* 0x002fca00078eb8ff */
[----:B------:R5:W-:Y:S02]  /*0b30*/  @!P2 STS [UR12+0x8], R4 ;  /* 0x00000804ff00a988 */ /* 0x000be4000800080c */
.L_x_27:
[----:B------:R-:W-:Y:S05]  /*0b40*/  BSYNC B2 ;  /* 0x0000000000027941 */ /* 0x000fea0003800000 */
.L_x_22:
[----:B------:R-:W-:Y:S05]  /*0b50*/  WARPSYNC.ALL ;  /* 0x0000000000007948 */ /* 0x000fea0003800000 */
[----:B------:R-:W-:-:S04]  /*0b60*/  UIADD3 UR23, UR5, 0x80, URZ ;  /* 0x0000008005177890 */ /* 0x000fc8000fffe03f */
[----:B------:R-:W-:-:S04]  /*0b70*/  UIADD3 UR22, UP0, UR23, UR24, URZ ;  /* 0x0000001817167290 */ /* 0x000fc8000ff1e03f */
[----:B------:R-:W-:Y:S01]  /*0b80*/  ULEA.HI.X.SX32 UR23, UR23, UR25, 0x1, UP0 ;  /* 0x0000001917177291 */ /* 0x000fe200080f0e3f */
[----:B------:R-:W-:Y:S11]  /*0b90*/  @P0 BRA `(.L_x_28) ;  /* 0x0000000000280947 */ /* 0x000ff60003800000 */
[----:B-1-3-5:R-:W1:Y:S01]  /*0ba0*/  S2R R4, SR_LANEID ;  /* 0x0000000000047919 */ /* 0x02ae620000000000 */
[----:B------:R-:W-:Y:S05]  /*0bb0*/  WARPSYNC.ALL ;  /* 0x0000000000007948 */ /* 0x000fea0003800000 */
[----:B-1----:R-:W-:-:S05]  /*0bc0*/  IMAD.SHL.U32 R9, R4, 0x4, RZ ;  /* 0x0000000404097824 */ /* 0x002fca00078e00ff */
[----:B------:R-:W1:Y:S01]  /*0bd0*/  LDS R7, [R9+UR12] ;  /* 0x0000000c09077984 */ /* 0x000e620008000800 */
[----:B------:R-:W-:-:S05]  /*0be0*/  IADD3 R4, P1, R9, UR22, RZ ;  /* 0x0000001609047c10 */ /* 0x000fca000ff3e0ff */
[----:B------:R-:W-:-:S05]  /*0bf0*/  IMAD.X R5, RZ, RZ, UR23, P1 ;  /* 0x00000017ff057e24 */ /* 0x000fca00088e06ff */
[----:B-1----:R1:W3:Y:S01]  /*0c00*/  ATOMG.E.EXCH.STRONG.GPU PT, RZ, [R4], R7 ;  /* 0x0000000704ff73a8 */ /* 0x0022e200041ee100 */
[----:B------:R-:W-:-:S04]  /*0c10*/  DEPBAR {5,4,3,2,1,0} ;  /* 0x0000003f0000791a */ /* 0x000fc80000000000 */
[----:B------:R1:W-:Y:S01]  /*0c20*/  UTMACCTL.IV [UR22] ;  /* 0x00000000160079b9 */ /* 0x0003e20008000000 */
[----:B------:R-:W-:Y:S01]  /*0c30*/  NOP ;  /* 0x0000000000007918 */ /* 0x000fe20000000000 */
.L_x_28:
[----:B------:R-:W-:Y:S05]  /*0c40*/  @P0 BRA `(.L_x_29) ;  /* 0x00000000000c0947 */ /* 0x000fea0003800000 */
[----:B------:R0:W-:Y:S01]  /*0c50*/  UTMACMDFLUSH ;  /* 0x00000000000079b7 */ /* 0x0001e20000000000 */
[----:B------:R-:W-:Y:S05]  /*0c60*/  @P0 BRA `(.L_x_29) ;  /* 0x0000000000040947 */ /* 0x000fea0003800000 */
[----:B------:R-:W-:-:S04]  /*0c70*/  DEPBAR.LE SB0, 0x0 ;  /* 0x000080000000791a */ /* 0x000fc80000000000 */
.L_x_29:
[----:B------:R-:W-:Y:S05]  /*0c80*/  WARPSYNC.ALL ;  /* 0x0000000000007948 */ /* 0x000fea0003800000 */
[----:B---3--:R-:W-:Y:S06]  /*0c90*/  BAR.SYNC.DEFER_BLOCKING 0x0 ;  /* 0x0000000000007b1d */ /* 0x008fec0000010000 */
[----:B------:R-:W-:Y:S02]  /*0ca0*/  BSSY B2, `(.L_x_30) ;  /* 0x000000b000027945 */ /* 0x000fe40003800000 */
[----:B------:R-:W-:Y:S06]  /*0cb0*/  BAR.SYNC.DEFER_BLOCKING 0x0 ;  /* 0x0000000000007b1d */ /* 0x000fec0000010000 */
[----:B------:R3:W-:Y:S01]  /*0cc0*/  @!P0 STS [R11], RZ ;  /* 0x000000ff0b008388 */ /* 0x0007e20000000800 */
[----:B------:R-:W-:Y:S01]  /*0cd0*/  NOP ;  /* 0x0000000000007918 */ /* 0x000fe20000000000 */
[----:B------:R-:W-:Y:S05]  /*0ce0*/  @P2 BRA `(.L_x_31) ;  /* 0x0000000000182947 */ /* 0x000fea0003800000 */
[----:B-1---5:R-:W1:Y:S01]  /*0cf0*/  LDS R4, [UR12+0x8] ;  /* 0x0000080cff047984 */ /* 0x022e620008000800 */
[----:B--23--:R-:W2:Y:S01]  /*0d00*/  LDC.64 R10, c[0x0][0x220] ;  /* 0x00008800ff0a7b82 */ /* 0x00cea20000000a00 */
[----:B------:R-:W-:Y:S02]  /*0d10*/  IMAD.MOV.U32 R5, RZ, RZ, 0x70 ;  /* 0x00000070ff057424 */ /* 0x000fe400078e00ff */
[----:B--2---:R2:W-:Y:S03]  /*0d20*/  STS.64 [UR12], R10 ;  /* 0x0000000aff007988 */ /* 0x0045e60008000a0c */
[----:B-1----:R-:W-:-:S05]  /*0d30*/  LOP3.LUT R4, R4, 0x10, R5, 0xd8, !PT ;  /* 0x0000001004047812 */ /* 0x002fca00078ed805 */
[----:B------:R2:W-:Y:S02]  /*0d40*/  STS [UR12+0x8], R4 ;  /* 0x00000804ff007988 */ /* 0x0005e4000800080c */
.L_x_31:
[----:B-1----:R-:W-:Y:S05]  /*0d50*/  BSYNC B2 ;  /* 0x0000000000027941 */ /* 0x002fea0003800000 */
.L_x_30:
[----:B------:R-:W-:Y:S04]  /*0d60*/  BSSY B3, `(.L_x_32) ;  /* 0x0000011000037945 */ /* 0x000fe80003800000 */
[----:B------:R-:W-:Y:S04]  /*0d70*/  BSSY B2, `(.L_x_33) ;  /* 0x000000e000027945 */ /* 0x000fe80003800000 */
[----:B------:R-:W-:Y:S05]  /*0d80*/  @P2 BRA `(.L_x_34) ;  /* 0x0000000000242947 */ /* 0x000fea0003800000 */
[----:B--2--5:R-:W1:Y:S01]  /*0d90*/  LDS R4, [UR12+0x34] ;  /* 0x0000340cff047984 */ /* 0x024e620008000800 */
[----:B------:R-:W-:-:S05]  /*0da0*/  IMAD.MOV.U32 R5, RZ, RZ, 0x3f000000 ;  /* 0x3f000000ff057424 */ /* 0x000fca00078e00ff */
[----:B-1----:R-:W-:-:S05]  /*0db0*/  LOP3.LUT R4, R4, 0xff000000, R5, 0xb8, !PT ;  /* 0xff00000004047812 */ /* 0x002fca00078eb805 */
[----:B------:R1:W-:Y:S01]  /*0dc0*/  STS [UR12+0x34], R4 ;  /* 0x00003404ff007988 */ /* 0x0003e2000800080c */
[----:B------:R-:W-:Y:S05]  /*0dd0*/  @P2 BRA `(.L_x_35) ;  /* 0x00000000001c2947 */ /* 0x000fea0003800000 */
[----:B-1----:R-:W1:Y:S01]  /*0de0*/  LDS R4, [UR12+0x38] ;  /* 0x0000380cff047984 */ /* 0x002e620008000800 */
[----:B------:R-:W-:-:S05]  /*0df0*/  IMAD.MOV.U32 R5, RZ, RZ, 0x7f ;  /* 0x0000007fff057424 */ /* 0x000fca00078e00ff */
[----:B-1----:R-:W-:-:S05]  /*0e00*/  LOP3.LUT R4, R4, 0xff, R5, 0xb8, !PT ;  /* 0x000000ff04047812 */ /* 0x002fca00078eb805 */
[----:B------:R1:W-:Y:S02]  /*0e10*/  STS [UR12+0x38], R4 ;  /* 0x00003804ff007988 */ /* 0x0003e4000800080c */
.L_x_34:
[----:B------:R-:W-:Y:S05]  /*0e20*/  @P2 BREAK B2 ;  /* 0x0000000000022942 */ /* 0x000fea0003800000 */
[----:B------:R-:W-:Y:S05]  /*0e30*/  @P2 BRA `(.L_x_36) ;  /* 0x00000000000c2947 */ /* 0x000fea0003800000 */
[----:B------:R1:W-:Y:S02]  /*0e40*/  STS [UR12+0x20], R3 ;  /* 0x00002003ff007988 */ /* 0x0003e4000800080c */
.L_x_35:
[----:B------:R-:W-:Y:S05]  /*0e50*/  BSYNC B2 ;  /* 0x0000000000027941 */ /* 0x000fea0003800000 */
.L_x_33:
[----:B------:R1:W-:Y:S02]  /*0e60*/  @!P2 STS [UR12+0x24], R2 ;  /* 0x00002402ff00a988 */ /* 0x0003e4000800080c */
.L_x_36:
[----:B------:R-:W-:Y:S05]  /*0e70*/  BSYNC B3 ;  /* 0x0000000000037941 */ /* 0x000fea0003800000 */
.L_x_32:
[----:B------:R-:W-:Y:S05]  /*0e80*/  WARPSYNC.ALL ;  /* 0x0000000000007948 */ /* 0x000fea0003800000 */
[----:B------:R-:W-:Y:S04]  /*0e90*/  BSSY B3, `(.L_x_37) ;  /* 0x000000e000037945 */ /* 0x000fe80003800000 */
[----:B------:R-:W-:Y:S05]  /*0ea0*/  @P2 BRA `(.L_x_38) ;  /* 0x0000000000302947 */ /* 0x000fea0003800000 */
[----:B-1--4-:R-:W1:Y:S01]  /*0eb0*/  LDS R3, [UR12+0x34] ;  /* 0x0000340cff037984 */ /* 0x012e620008000800 */
[----:B--2--5:R-:W2:Y:S03]  /*0ec0*/  LDC.64 R4, c[0x0][0x248] ;  /* 0x00009200ff047b82 */ /* 0x024ea60000000a00 */
[----:B------:R-:W4:Y:S01]  /*0ed0*/  LDS R2, [UR12+0x1c] ;  /* 0x00001c0cff027984 */ /* 0x000f220008000800 */
[C---:B--2---:R-:W-:Y:S01]  /*0ee0*/  SHF.L.U64.HI R5, R4.reuse, 0x1, R5 ;  /* 0x0000000104057819 */ /* 0x044fe20000010205 */
[----:B------:R-:W-:-:S03]  /*0ef0*/  IMAD.SHL.U32 R4, R4, 0x2, RZ ;  /* 0x0000000204047824 */ /* 0x000fc600078e00ff */
[--C-:B------:R-:W-:Y:S02]  /*0f00*/  SHF.R.U32.HI R7, RZ, 0x4, R5.reuse ;  /* 0x00000004ff077819 */ /* 0x100fe40000011605 */
[----:B------:R-:W-:-:S05]  /*0f10*/  SHF.R.U64 R4, R4, 0x4, R5 ;  /* 0x0000000404047819 */ /* 0x000fca0000001205 */
[----:B------:R2:W-:Y:S01]  /*0f20*/  STS [UR12+0xc], R4 ;  /* 0x00000c04ff007988 */ /* 0x0005e2000800080c */
[----:B-1----:R-:W-:Y:S02]  /*0f30*/  LOP3.LUT R3, R3, 0x7, RZ, 0xb8, !PT ;  /* 0x0000000703037812 */ /* 0x002fe400078eb8ff */
[----:B----4-:R-:W-:-:S03]  /*0f40*/  LOP3.LUT R2, R2, 0xf, R7, 0xb8, !PT ;  /* 0x0000000f02027812 */ /* 0x010fc600078eb807 */
[----:B------:R2:W-:Y:S04]  /*0f50*/  STS [UR12+0x34], R3 ;  /* 0x00003403ff007988 */ /* 0x0005e8000800080c */
[----:B------:R2:W-:Y:S02]  /*0f60*/  STS [UR12+0x1c], R2 ;  /* 0x00001c02ff007988 */ /* 0x0005e4000800080c */
.L_x_38:
[----:B------:R-:W-:Y:S05]  /*0f70*/  BSYNC B3 ;  /* 0x0000000000037941 */ /* 0x000fea0003800000 */
.L_x_37:
[----:B------:R-:W-:Y:S04]  /*0f80*/  BSSY B3, `(.L_x_39) ;  /* 0x000001a000037945 */ /* 0x000fe80003800000 */
[----:B------:R-:W-:Y:S04]  /*0f90*/  BSSY B4, `(.L_x_40) ;  /* 0x0000015000047945 */ /* 0x000fe80003800000 */
[----:B------:R-:W-:Y:S05]  /*0fa0*/  @P2 BRA `(.L_x_41) ;  /* 0x0000000000202947 */ /* 0x000fea0003800000 */
[----:B-12---:R-:W1:Y:S02]  /*0fb0*/  LDS R2, [UR12+0x34] ;  /* 0x0000340cff027984 */ /* 0x006e640008000800 */
[----:B-1----:R-:W-:-:S05]  /*0fc0*/  LOP3.LUT R2, R2, 0x38, RZ, 0xb8, !PT ;  /* 0x0000003802027812 */ /* 0x002fca00078eb8ff */
[----:B------:R1:W-:Y:S01]  /*0fd0*/  STS [UR12+0x34], R2 ;  /* 0x00003402ff007988 */ /* 0x0003e2000800080c */
[----:B------:R-:W-:Y:S05]  /*0fe0*/  @P2 BRA `(.L_x_42) ;  /* 0x0000000000202947 */ /* 0x000fea0003800000 */
[----:B-1----:R-:W1:Y:S01]  /*0ff0*/  LDS R2, [UR12+0x8] ;  /* 0x0000080cff027984 */ /* 0x002e620008000800 */
[----:B----4-:R-:W-:-:S05]  /*1000*/  IMAD.MOV.U32 R3, RZ, RZ, 0x780 ;  /* 0x00000780ff037424 */ /* 0x010fca00078e00ff */
[----:B-1----:R-:W-:-:S05]  /*1010*/  LOP3.LUT R2, R2, 0x300, R3, 0xd8, !PT ;  /* 0x0000030002027812 */ /* 0x002fca00078ed803 */
[----:B------:R1:W-:Y:S02]  /*1020*/  STS [UR12+0x8], R2 ;  /* 0x00000802ff007988 */ /* 0x0003e4000800080c */
.L_x_41:
[----:B------:R-:W-:Y:S05]  /*1030*/  @P2 BRA `(.L_x_43) ;  /* 0x0000000000282947 */ /* 0x000fea0003800000 */
[----:B-12---:R-:W1:Y:S02]  /*1040*/  LDS R2, [UR12+0x8] ;  /* 0x0000080cff027984 */ /* 0x006e640008000800 */
[----:B-1----:R-:W-:-:S05]  /*1050*/  LOP3.LUT R2, R2, 0x1800, RZ, 0xb8, !PT ;  /* 0x0000180002027812 */ /* 0x002fca00078eb8ff */
[----:B------:R2:W-:Y:S02]  /*1060*/  STS [UR12+0x8], R2 ;  /* 0x00000802ff007988 */ /* 0x0005e4000800080c */
.L_x_42:
[----:B------:R-:W-:Y:S05]  /*1070*/  @P2 BREAK B4 ;  /* 0x0000000000042942 */ /* 0x000fea0003800000 */
[----:B------:R-:W-:Y:S05]  /*1080*/  @P2 BRA `(.L_x_44) ;  /* 0x0000000000242947 */ /* 0x000fea0003800000 */
[----:B-12---:R-:W1:Y:S01]  /*1090*/  LDS R2, [UR12+0x8] ;  /* 0x0000080cff027984 */ /* 0x006e620008000800 */
[----:B----4-:R-:W-:-:S05]  /*10a0*/  IMAD.MOV.U32 R3, RZ, RZ, 0x6000 ;  /* 0x00006000ff037424 */ /* 0x010fca00078e00ff */
[----:B-1----:R-:W-:-:S04]  /*10b0*/  LOP3.LUT R2, R2, 0x6000, R3, 0xd8, !PT ;  /* 0x0000600002027812 */ /* 0x002fc800078ed803 */
[----:B------:R-:W-:-:S05]  /*10c0*/  LOP3.LUT R2, R2, 0x400000, RZ, 0xb8, !PT ;  /* 0x0040000002027812 */ /* 0x000fca00078eb8ff */
[----:B------:R1:W-:Y:S02]  /*10d0*/  STS [UR12+0x8], R2 ;  /* 0x00000802ff007988 */ /* 0x0003e4000800080c */
.L_x_43:
[----:B------:R-:W-:Y:S05]  /*10e0*/  BSYNC B4 ;  /* 0x0000000000047941 */ /* 0x000fea0003800000 */
.L_x_40:
[----:B-12---:R-:W1:Y:S02]  /*10f0*/  @!P2 LDS R2, [UR12+0x8] ;  /* 0x0000080cff02a984 */ /* 0x006e640008000800 */
[----:B-1----:R-:W-:-:S05]  /*1100*/  @!P2 LOP3.LUT R2, R2, 0x8000, RZ, 0xb8, !PT ;  /* 0x000080000202a812 */ /* 0x002fca00078eb8ff */
[----:B------:R1:W-:Y:S02]  /*1110*/  @!P2 STS [UR12+0x8], R2 ;  /* 0x00000802ff00a988 */ /* 0x0003e4000800080c */
.L_x_44:
[----:B------:R-:W-:Y:S05]  /*1120*/  BSYNC B3 ;  /* 0x0000000000037941 */ /* 0x000fea0003800000 */
.L_x_39:
[----:B------:R-:W-:Y:S05]  /*1130*/  WARPSYNC.ALL ;  /* 0x0000000000007948 */ /* 0x000fea0003800000 */
[----:B------:R-:W-:Y:S01]  /*1140*/  UIADD3 UR5, UR5, 0x100, URZ ;  /* 0x0000010005057890 */ /* 0x000fe2000fffe03f */
[----:B------:R-:W-:Y:S02]  /*1150*/  ISETP.GE.AND P1, PT, R8, 0x1, PT ;  /* 0x000000010800780c */ /* 0x000fe40003f26270 */
[----:B------:R-:W-:Y:S02]  /*1160*/  CS2R R24, SRZ ;  /* 0x0000000000187805 */ /* 0x000fe4000001ff00 */
[----:B------:R-:W-:Y:S01]  /*1170*/  CS2R R26, SRZ ;  /* 0x00000000001a7805 */ /* 0x000fe2000001ff00 */
[----:B------:R-:W-:Y:S01]  /*1180*/  UIADD3 UR24, UP0, UR5, UR24, URZ ;  /* 0x0000001805187290 */ /* 0x000fe2000ff1e03f */
[----:B------:R-:W-:Y:S01]  /*1190*/  CS2R R28, SRZ ;  /* 0x00000000001c7805 */ /* 0x000fe2000001ff00 */
[----:B------:R-:W-:-:S02]  /*11a0*/  IMAD.MOV.U32 R30, RZ, RZ, RZ ;  /* 0x000000ffff1e7224 */ /* 0x000fc400078e00ff */
[----:B------:R-:W-:Y:S01]  /*11b0*/  ULEA.HI.X.SX32 UR25, UR5, UR25, 0x1, UP0 ;  /* 0x0000001905197291 */ /* 0x000fe200080f0e3f */
[----:B------:R-:W-:Y:S11]  /*11c0*/  @P0 BRA `(.L_x_45) ;  /* 0x0000000000280947 */ /* 0x000ff60003800000 */
[----:B-12---:R-:W5:Y:S01]  /*11d0*/  S2R R2, SR_LANEID ;  /* 0x0000000000027919 */ /* 0x006f620000000000 */
[----:B------:R-:W-:Y:S05]  /*11e0*/  WARPSYNC.ALL ;  /* 0x0000000000007948 */ /* 0x000fea0003800000 */
[----:B-----5:R-:W-:-:S05]  /*11f0*/  IMAD.SHL.U32 R4, R2, 0x4, RZ ;  /* 0x0000000402047824 */ /* 0x020fca00078e00ff */
[----:B------:R-:W1:Y:S01]  /*1200*/  LDS R5, [R4+UR12] ;  /* 0x0000000c04057984 */ /* 0x000e620008000800 */
[----:B------:R-:W-:-:S05]  /*1210*/  IADD3 R2, P3, R4, UR24, RZ ;  /* 0x0000001804027c10 */ /* 0x000fca000ff7e0ff */
[----:B----4-:R-:W-:-:S05]  /*1220*/  IMAD.X R3, RZ, RZ, UR25, P3 ;  /* 0x00000019ff037e24 */ /* 0x010fca00098e06ff */
[----:B-1----:R1:W2:Y:S01]  /*1230*/  ATOMG.E.EXCH.STRONG.GPU PT, RZ, [R2], R5 ;  /* 0x0000000502ff73a8 */ /* 0x0022a200041ee100 */
[----:B------:R-:W-:-:S04]  /*1240*/  DEPBAR {5,4,3,2,1,0} ;  /* 0x0000003f0000791a */ /* 0x000fc80000000000 */
[----:B------:R1:W-:Y:S01]  /*1250*/  UTMACCTL.IV [UR24] ;  /* 0x00000000180079b9 */ /* 0x0003e20008000000 */
[----:B------:R-:W-:Y:S01]  /*1260*/  NOP ;  /* 0x0000000000007918 */ /* 0x000fe20000000000 */
.L_x_45:
[----:B------:R-:W-:Y:S05]  /*1270*/  @P0 BRA `(.L_x_46) ;  /* 0x00000000000c0947 */ /* 0x000fea0003800000 */
[----:B------:R0:W-:Y:S01]  /*1280*/  UTMACMDFLUSH ;  /* 0x00000000000079b7 */ /* 0x0001e20000000000 */
[----:B------:R-:W-:Y:S05]  /*1290*/  @P0 BRA `(.L_x_46) ;  /* 0x0000000000040947 */ /* 0x000fea0003800000 */
[----:B------:R-:W-:-:S04]  /*12a0*/  DEPBAR.LE SB0, 0x0 ;  /* 0x000080000000791a */ /* 0x000fc80000000000 */
.L_x_46:
[----:B------:R-:W-:Y:S05]  /*12b0*/  WARPSYNC.ALL ;  /* 0x0000000000007948 */ /* 0x000fea0003800000 */
[----:B--2---:R-:W-:Y:S01]  /*12c0*/  BAR.SYNC.DEFER_BLOCKING 0x0 ;  /* 0x0000000000007b1d */ /* 0x004fe20000010000 */
[----:B------:R-:W-:Y:S01]  /*12d0*/  USHF.L.U32 UR31, UR26, 0x7, URZ ;  /* 0x000000071a1f7899 */ /* 0x000fe2000800063f */
[----:B------:R-:W-:Y:S01]  /*12e0*/  IMAD.MOV.U32 R31, RZ, RZ, RZ ;  /* 0x000000ffff1f7224 */ /* 0x000fe200078e00ff */
[----:B------:R-:W-:Y:S01]  /*12f0*/  USHF.L.U32 UR10, UR15, 0x6, URZ ;  /* 0x000000060f0a7899 */ /* 0x000fe2000800063f */
[----:B------:R-:W-:Y:S02]  /*1300*/  CS2R R32, SRZ ;  /* 0x0000000000207805 */ /* 0x000fe4000001ff00 */
[----:B------:R-:W-:Y:S01]  /*1310*/  CS2R R34, SRZ ;  /* 0x0000000000227805 */ /* 0x000fe2000001ff00 */
[----:B------:R-:W-:Y:S01]  /*1320*/  VOTEU.ALL UP0, P2 ;  /* 0x00000000003f7886 */ /* 0x000fe20001000000 */
[----:B------:R-:W-:Y:S01]  /*1330*/  UMOV UR6, 0x1 ;  /* 0x0000000100067882 */ /* 0x000fe20000000000 */
[----:B------:R-:W-:Y:S01]  /*1340*/  VOTEU.ALL UP1, P2 ;  /* 0x00000000003f7886 */ /* 0x000fe20001020000 */
[----:B------:R-:W-:-:S02]  /*1350*/  CS2R R36, SRZ ;  /* 0x0000000000247805 */ /* 0x000fc4000001ff00 */
[----:B------:R-:W-:Y:S01]  /*1360*/  CS2R R38, SRZ ;  /* 0x0000000000267805 */ /* 0x000fe2000001ff00 */
[----:B------:R-:W-:-:S04]  /*1370*/  @!UP0 UIADD3 UR8, -UR6, 0x100000, URZ ;  /* 0x0010000006088890 */ /* 0x000fc8000fffe13f */
[----:B------:R-:W-:Y:S02]  /*1380*/  @!UP0 USHF.L.U32 UR9, UR8, 0xb, URZ ;  /* 0x0000000b08098899 */ /* 0x000fe4000800063f */
[----:B------:R-:W-:Y:S01]  /*1390*/  @!UP0 USHF.L.U32 UR8, UR8, 0x1, URZ ;  /* 0x0000000108088899 */ /* 0x000fe2000800063f */
[----:B------:R-:W-:Y:S01]  /*13a0*/  CS2R R40, SRZ ;  /* 0x0000000000287805 */ /* 0x000fe2000001ff00 */
[----:B------:R-:W-:-:S04]  /*13b0*/  @!UP0 UIADD3 UR6, -UR6, 0x100000, URZ ;  /* 0x0010000006068890 */ /* 0x000fc8000fffe13f */
[----:B------:R-:W-:Y:S02]  /*13c0*/  @!UP0 USHF.L.U32 UR7, UR6, 0xb, URZ ;  /* 0x0000000b06078899 */ /* 0x000fe4000800063f */
[----:B------:R-:W-:Y:S01]  /*13d0*/  @!UP0 USHF.L.U32 UR6, UR6, 0x1, URZ ;  /* 0x0000000106068899 */ /* 0x000fe2000800063f */
[----:B------:R-:W-:Y:S01]  /*13e0*/  CS2R R42, SRZ ;  /* 0x00000000002a7805 */ /* 0x000fe2000001ff00 */
[----:B------:R-:W-:Y:S01]  /*13f0*/  VOTEU.ALL UP0, P2 ;  /* 0x00000000003f7886 */ /* 0x000fe20001000000 */
[----:B------:R-:W-:Y:S02]  /*1400*/  CS2R R44, SRZ ;  /* 0x00000000002c7805 */ /* 0x000fe4000001ff00 */
[----:B------:R-:W-:Y:S02]  /*1410*/  CS2R R46, SRZ ;  /* 0x00000000002e7805 */ /* 0x000fe4000001ff00 */
[----:B------:R-:W-:Y:S02]  /*1420*/  CS2R R48, SRZ ;  /* 0x0000000000307805 */ /* 0x000fe4000001ff00 */
[----:B------:R-:W-:-:S02]  /*1430*/  CS2R R50, SRZ ;  /* 0x0000000000327805 */ /* 0x000fc4000001ff00 */
[----:B------:R-:W-:Y:S02]  /*1440*/  CS2R R52, SRZ ;  /* 0x0000000000347805 */ /* 0x000fe4000001ff00 */
[----:B------:R-:W-:Y:S01]  /*1450*/  CS2R R54, SRZ ;  /* 0x0000000000367805 */ /* 0x000fe2000001ff00 */
[----:B------:R-:W2:Y:S02]  /*1460*/  FENCE.VIEW.ASYNC.S ;  /* 0x00000000000073c6 */ /* 0x000ea40000000000 */
[----:B--2---:R2:W4:Y:S02]  /*1470*/  @!UP0 SYNCS.EXCH.64 URZ, [UR12+0x18000], UR8 ;  /* 0x018000080c3f85b2 */ /* 0x0045240008000100 */
[----:B----4-:R-:W-:Y:S06]  /*1480*/  BAR.SYNC.DEFER_BLOCKING 0x0 ;  /* 0x0000000000007b1d */ /* 0x010fec0000010000 */
[----:B------:R2:W4:Y:S01]  /*1490*/  @!UP1 SYNCS.EXCH.64 URZ, [UR12+0x18008], UR6 ;  /* 0x018008060c3f95b2 */ /* 0x0005220008000100 */
[----:B------:R-:W-:Y:S05]  /*14a0*/  @!P1 BRA `(.L_x_47) ;  /* 0x0000000400909947 */ /* 0x000fea0003800000 */
[----:B-1----:R-:W-:Y:S02]  /*14b0*/  SHF.R.U32.HI R2, RZ, 0x5, R0 ;  /* 0x00000005ff027819 */ /* 0x002fe40000011600 */
[----:B------:R-:W-:Y:S02]  /*14c0*/  CS2R R24, SRZ ;  /* 0x0000000000187805 */ /* 0x000fe4000001ff00 */
[----:B------:R-:W-:Y:S02]  /*14d0*/  CS2R R26, SRZ ;  /* 0x00000000001a7805 */ /* 0x000fe4000001ff00 */
[----:B------:R-:W-:Y:S02]  /*14e0*/  CS2R R28, SRZ ;  /* 0x00000000001c7805 */ /* 0x000fe4000001ff00 */
[----:B------:R-:W-:Y:S02]  /*14f0*/  R2UR UR13, R2 ;  /* 0x00000000020d72ca */ /* 0x000fe400000e0000 */
[----:B------:R-:W-:-:S02]  /*1500*/  CS2R R30, SRZ ;  /* 0x00000000001e7805 */ /* 0x000fc4000001ff00 */
[----:B------:R-:W-:Y:S02]  /*1510*/  CS2R R32, SRZ ;  /* 0x0000000000207805 */ /* 0x000fe4000001ff00 */
[----:B------:R-:W-:Y:S02]  /*1520*/  CS2R R34, SRZ ;  /* 0x0000000000227805 */ /* 0x000fe4000001ff00 */
[----:B------:R-:W-:Y:S02]  /*1530*/  CS2R R36, SRZ ;  /* 0x0000000000247805 */ /* 0x000fe4000001ff00 */
[----:B------:R-:W-:Y:S02]  /*1540*/  CS2R R38, SRZ ;  /* 0x0000000000267805 */ /* 0x000fe4000001ff00 */
[----:B------:R-:W-:Y:S02]  /*1550*/  CS2R R40, SRZ ;  /* 0x0000000000287805 */ /* 0x000fe4000001ff00 */
[----:B------:R-:W-:-:S02]  /*1560*/  CS2R R42, SRZ ;  /* 0x00000000002a7805 */ /* 0x000fc4000001ff00 */
[----:B------:R-:W-:Y:S02]  /*1570*/  CS2R R44, SRZ ;  /* 0x00000000002c7805 */ /* 0x000fe4000001ff00 */
[----:B------:R-:W-:Y:S02]  /*1580*/  CS2R R46, SRZ ;  /* 0x00000000002e7805 */ /* 0x000fe4000001ff00 */
[----:B------:R-:W-:Y:S02]  /*1590*/  CS2R R48, SRZ ;  /* 0x0000000000307805 */ /* 0x000fe4000001ff00 */
[----:B------:R-:W-:Y:S02]  /*15a0*/  CS2R R50, SRZ ;  /* 0x0000000000327805 */ /* 0x000fe4000001ff00 */
[----:B------:R-:W-:Y:S02]  /*15b0*/  CS2R R52, SRZ ;  /* 0x0000000000347805 */ /* 0x000fe4000001ff00 */
[----:B------:R-:W-:Y:S01]  /*15c0*/  CS2R R54, SRZ ;  /* 0x0000000000367805 */ /* 0x000fe2000001ff00 */
[----:B------:R-:W-:Y:S01]  /*15d0*/  UMOV UR5, URZ ;  /* 0x0000003f00057c82 */ /* 0x000fe20008000000 */
[----:B------:R-:W-:-:S05]  /*15e0*/  UMOV UR11, URZ ;  /* 0x0000003f000b7c82 */ /* 0x000fca0008000000 */
.L_x_49:
[----:B----4-:R-:W-:Y:S01]  /*15f0*/  BAR.SYNC.DEFER_BLOCKING 0x0 ;  /* 0x0000000000007b1d */ /* 0x010fe20000010000 */
[----:B------:R-:W-:Y:S01]  /*1600*/  ULEA UR18, UR5, UR12, 0x3 ;  /* 0x0000000c05127291 */ /* 0x000fe2000f8e183f */
[----:B------:R-:W-:Y:S01]  /*1610*/  @!P2 IMAD.MOV.U32 R2, RZ, RZ, 0xc000 ;  /* 0x0000c000ff02a424 */ /* 0x000fe200078e00ff */
[----:B------:R-:W-:Y:S01]  /*1620*/  ELECT P0, URZ, PT ;  /* 0x00000000003f782f */ /* 0x000fe20003800000 */
[----:B------:R-:W-:-:S03]  /*1630*/  ULEA UR14, UR5, UR12, 0xf ;  /* 0x0000000c050e7291 */ /* 0x000fc6000f8e783f */
[----:B------:R-:W-:Y:S01]  /*1640*/  ISETP.LT.U32.AND P0, PT, R6, 0x40, P0 ;  /* 0x000000400600780c */ /* 0x000fe20000701070 */
[----:B------:R-:W-:Y:S01]  /*1650*/  ULOP3.LUT UR30, UR13, 0x1, URZ, 0xc0, !UPT ;  /* 0x000000010d1e7892 */ /* 0x000fe2000f8ec03f */
[----:B------:R-:W-:-:S03]  /*1660*/  ELECT P1, URZ, PT ;  /* 0x00000000003f782f */ /* 0x000fc60003820000 */
[----:B------:R-:W-:Y:S02]  /*1670*/  ULEA UR28, UR30, UR14, 0xe ;  /* 0x0000000e1e1c7291 */ /* 0x000fe4000f8e703f */
[----:B------:R-:W-:Y:S01]  /*1680*/  ULEA UR30, UR30, UR11, 0x6 ;  /* 0x0000000b1e1e7291 */ /* 0x000fe2000f8e303f */
[----:B------:R-:W-:Y:S01]  /*1690*/  ISETP.LT.U32.AND P1, PT, R6, 0x20, P1 ;  /* 0x000000200600780c */ /* 0x000fe20000f21070 */
[----:B--2---:R-:W-:-:S04]  /*16a0*/  ULEA UR8, UR5, UR12, 0xe ;  /* 0x0000000c05087291 */ /* 0x004fc8000f8e703f */
[----:B------:R-:W-:Y:S01]  /*16b0*/  VOTEU.ANY UP0, P0 ;  /* 0x00000000003f7886 */ /* 0x000fe20000000100 */
[----:B------:R-:W-:Y:S01]  /*16c0*/  VOTEU.ANY UP2, P0 ;  /* 0x00000000003f7886 */ /* 0x000fe20000040100 */
[----:B------:R-:W-:Y:S01]  /*16d0*/  UIADD3 UR8, UR8, 0x10000, URZ ;  /* 0x0001000008087890 */ /* 0x000fe2000fffe03f */
[----:B------:R1:W-:Y:S01]  /*16e0*/  @!P2 SYNCS.ARRIVE.TRANS64 RZ, [UR18+0x18000], R2 ;  /* 0x01800002ffffa9a7 */ /* 0x0003e20008000012 */
[----:B------:R2:W-:Y:S06]  /*16f0*/  MEMBAR.ALL.CTA ;  /* 0x0000000000007992 */ /* 0x0005ec0000008000 */
[----:B--2---:R-:W2:Y:S01]  /*1700*/  FENCE.VIEW.ASYNC.S ;  /* 0x00000000000073c6 */ /* 0x004ea20000000000 */
[----:B------:R-:W-:Y:S01]  /*1710*/  @UP0 UIADD3 UR29, UR18, 0x18000, URZ ;  /* 0x00018000121d0890 */ /* 0x000fe2000fffe03f */
[----:B------:R-:W-:Y:S01]  /*1720*/  @UP0 UMOV UR6, UR20 ;  /* 0x0000001400060c82 */ /* 0x000fe20008000000 */
[----:B------:R-:W-:Y:S01]  /*1730*/  @UP0 UMOV UR7, UR21 ;  /* 0x0000001500070c82 */ /* 0x000fe20008000000 */
[----:B--2---:R-:W-:Y:S01]  /*1740*/  VOTEU.ANY UP1, P1 ;  /* 0x00000000003f7886 */ /* 0x004fe20000820100 */
[----:B------:R-:W-:Y:S01]  /*1750*/  VOTEU.ANY UP3, P1 ;  /* 0x00000000003f7886 */ /* 0x000fe20000860100 */
[----:B-1----:R-:W-:-:S03]  /*1760*/  IMAD.U32 R2, RZ, RZ, UR4 ;  /* 0x00000004ff027e24 */ /* 0x002fc6000f8e00ff */
[----:B------:R-:W-:Y:S01]  /*1770*/  @UP1 UIADD3 UR9, UR18, 0x18000, URZ ;  /* 0x0001800012091890 */ /* 0x000fe2000fffe03f */
[----:B------:R-:W-:Y:S01]  /*1780*/  @UP1 UMOV UR16, UR22 ;  /* 0x0000001600101c82 */ /* 0x000fe20008000000 */
[----:B------:R-:W-:Y:S01]  /*1790*/  @UP1 UMOV UR17, UR23 ;  /* 0x0000001700111c82 */ /* 0x000fe20008000000 */
[----:B------:R-:W-:Y:S01]  /*17a0*/  SHF.L.U32 R2, R2, 0x1f, RZ ;  /* 0x0000001f02027819 */ /* 0x000fe200000006ff */
[----:B------:R-:W-:Y:S06]  /*17b0*/  BAR.SYNC.DEFER_BLOCKING 0x0 ;  /* 0x0000000000007b1d */ /* 0x000fec0000010000 */
[----:B------:R1:W-:Y:S02]  /*17c0*/  @UP2 UTMALDG.2D [UR28], [UR6] ;  /* 0x0000001c060025b4 */ /* 0x0003e40008008000 */
[----:B------:R-:W-:Y:S06]  /*17d0*/  BAR.SYNC.DEFER_BLOCKING 0x0 ;  /* 0x0000000000007b1d */ /* 0x000fec0000010000 */
[----:B------:R1:W-:Y:S02]  /*17e0*/  @UP3 UTMALDG.2D [UR8], [UR16] ;  /* 0x00000008100035b4 */ /* 0x0003e40008008000 */
[----:B------:R-:W-:Y:S06]  /*17f0*/  BAR.SYNC.DEFER_BLOCKING 0x0 ;  /* 0x0000000000007b1d */ /* 0x000fec0000010000 */
[----:B------:R-:W2:Y:S02]  /*1800*/  SYNCS.PHASECHK.TRANS64.TRYWAIT P0, [UR18+0x18000], R2 ;  /* 0x01800002ff0075a7 */ /* 0x000ea40008000152 */
[----:B-12---:R-:W-:Y:S05]  /*1810*/  @!P0 BRA `(.L_x_48) ;  /* 0x0000000400948947 */ /* 0x006fea0003800000 */
.L_x_50:
[----:B------:R-:W-:Y:S01]  /*1820*/  USHF.L.U32 UR6, UR13, 0x7, URZ ;  /* 0x000000070d067899 */ /* 0x000fe2000800063f */
[----:B------:R-:W-:Y:S02]  /*1830*/  WARPGROUP.DEPBAR.LE gsb0, 0x0 ;  /* 0x00008000000079c5 */ /* 0x000fe40000010000 */
[----:B------:R-:W-:Y:S01]  /*1840*/  USHF.R.U32.HI UR18, URZ, 0x4, UR8 ;  /* 0x000000043f127899 */ /* 0x000fe20008011608 */
[----:B------:R-:W-:Y:S01]  /*1850*/  WARPGROUP.ARRIVE ;  /* 0x00000000000079c5 */ /* 0x000fe20000000000 */
[----:B------:R-:W-:Y:S01]  /*1860*/  ULOP3.LUT UR6, UR6, 0x200, URZ, 0xc0, !UPT ;  /* 0x0000020006067892 */ /* 0x000fe2000f8ec03f */
[----:B------:R-:W1:Y:S01]  /*1870*/  LDC R2, c[0x0][0x230] ;  /* 0x00008c00ff027b82 */ /* 0x000e620000000800 */
[----:B------:R-:W-:Y:S02]  /*1880*/  USGXT.U32 UR18, UR18, 0xe ;  /* 0x0000000e1212789a */ /* 0x000fe40008000000 */
[----:B------:R-:W-:Y:S01]  /*1890*/  ULEA.HI UR6, UR14, UR6, URZ, 0x1c ;  /* 0x000000060e067291 */ /* 0x000fe2000f8fe03f */
[----:B------:R-:W-:Y:S01]  /*18a0*/  UMOV UR17, 0x40000040 ;  /* 0x4000004000117882 */ /* 0x000fe20000000000 */
[----:B------:R-:W-:-:S02]  /*18b0*/  UMOV UR19, 0x40000040 ;  /* 0x4000004000137882 */ /* 0x000fc40000000000 */
[----:B------:R-:W-:Y:S01]  /*18c0*/  ULOP3.LUT UR16, UR6, 0x3fff, URZ, 0xc0, !UPT ;  /* 0x00003fff06107892 */ /* 0x000fe2000f8ec03f */
[----:B------:R-:W-:Y:S02]  /*18d0*/  UMOV UR7, URZ ;  /* 0x0000003f00077c82 */ /* 0x000fe40008000000 */
[----:B------:R-:W-:Y:S01]  /*18e0*/  UMOV UR6, URZ ;  /* 0x0000003f00067c82 */ /* 0x000fe20008000000 */
[----:B------:R-:W-:Y:S02]  /*18f0*/  UIADD3 UR11, UR11, 0x80, URZ ;  /* 0x000000800b0b7890 */ /* 0x000fe4000fffe03f */
[----:B------:R-:W-:-:S03]  /*1900*/  UIADD3 UR5, UR5, 0x1, URZ ;  /* 0x0000000105057890 */ /* 0x000fc6000fffe03f */
[----:B------:R-:W-:Y:S01]  /*1910*/  HGMMA.64x64x16.F32 R24, gdesc[UR16].tnspB, R24 ;  /* 0x40e00000101879f0 */ /* 0x000fe20008700818 */
[----:B------:R-:W-:Y:S02]  /*1920*/  UIADD3 UR16, UP0, UR16, 0x2, URZ ;  /* 0x0000000210107890 */ /* 0x000fe4000ff1e03f */
[----:B------:R-:W-:Y:S02]  /*1930*/  UIADD3 UR18, UP1, UR18, 0x80, URZ ;  /* 0x0000008012127890 */ /* 0x000fe4000ff3e03f */
[----:B------:R-:W-:Y:S02]  /*1940*/  UIADD3.X UR17, UR6, 0x40000040, URZ, UP0, !UPT ;  /* 0x4000004006117890 */ /* 0x000fe400087fe43f */
[----:B------:R-:W-:Y:S01]  /*1950*/  UIADD3.X UR19, UR7, 0x40000040, URZ, UP1, !UPT ;  /* 0x4000004007137890 */ /* 0x000fe20008ffe43f */
[----:B-1----:R-:W-:Y:S01]  /*1960*/  ISETP.LE.AND P0, PT, R2, UR11, PT ;  /* 0x0000000b02007c0c */ /* 0x002fe2000bf03270 */
[----:B------:R-:W-:Y:S02]  /*1970*/  UIADD3.64 UR32, UR16, 0x2, URZ ;  /* 0x0000000210207897 */ /* 0x000fe4000fffe03f */
[----:B------:R-:W-:-:S02]  /*1980*/  UIADD3.64 UR34, UR18, 0x80, URZ ;  /* 0x0000008012227897 */ /* 0x000fc4000fffe03f */
[----:B------:R-:W-:-:S04]  /*1990*/  UISETP.NE.U32.AND UP0, UPT, UR5, 0x2, UPT ;  /* 0x000000020500788c */ /* 0x000fc8000bf05070 */
[----:B------:R-:W-:Y:S02]  /*19a0*/  USEL UR6, URZ, 0x1, UP0 ;  /* 0x000000013f067887 */ /* 0x000fe40008000000 */
[----:B------:R-:W-:Y:S02]  /*19b0*/  USEL UR5, UR5, URZ, UP0 ;  /* 0x0000003f05057287 */ /* 0x000fe40008000000 */
[----:B------:R-:W-:Y:S01]  /*19c0*/  ULOP3.LUT UR4, UR4, UR6, URZ, 0x3c, !UPT ;  /* 0x0000000604047292 */ /* 0x000fe2000f8e3c3f */
[----:B------:R-:W-:Y:S04]  /*19d0*/  HGMMA.64x64x16.F32 R24, gdesc[UR16].tnspB, R24 ;  /* 0x40e00000101879f0 */ /* 0x000fe80008700818 */
[----:B------:R-:W-:Y:S01]  /*19e0*/  HGMMA.64x64x16.F32 R24, gdesc[UR32].tnspB, R24 ;  /* 0x40e00000201879f0 */ /* 0x000fe20008700818 */
[----:B------:R-:W-:-:S02]  /*19f0*/  UIADD3.64 UR32, UR16, 0x4, URZ ;  /* 0x0000000410207897 */ /* 0x000fc4000fffe03f */
[----:B------:R-:W-:-:S09]  /*1a00*/  UIADD3.64 UR34, UR18, 0x100, URZ ;  /* 0x0000010012227897 */ /* 0x000fd2000fffe03f */
[----:B------:R-:W-:Y:S01]  /*1a10*/  HGMMA.64x64x16.F32 R24, gdesc[UR32].tnspB, R24 ;  /* 0x40e00000201879f0 */ /* 0x000fe20008700818 */
[----:B------:R-:W-:Y:S02]  /*1a20*/  UIADD3.64 UR32, UR16, 0x3fe, URZ ;  /* 0x000003fe10207897 */ /* 0x000fe4000fffe03f */
[----:B------:R-:W-:-:S09]  /*1a30*/  UIADD3.64 UR34, UR18, 0x180, URZ ;  /* 0x0000018012227897 */ /* 0x000fd2000fffe03f */
[----:B------:R-:W-:Y:S01]  /*1a40*/  HGMMA.64x64x16.F32 R24, gdesc[UR32].tnspB, R24 ;  /* 0x40e00000201879f0 */ /* 0x000fe20008700818 */
[----:B------:R-:W-:Y:S02]  /*1a50*/  UIADD3.64 UR32, UR16, 0x400, URZ ;  /* 0x0000040010207897 */ /* 0x000fe4000fffe03f */
[----:B------:R-:W-:-:S09]  /*1a60*/  UIADD3.64 UR34, UR18, 0x200, URZ ;  /* 0x0000020012227897 */ /* 0x000fd2000fffe03f */
[----:B------:R-:W-:Y:S01]  /*1a70*/  HGMMA.64x64x16.F32 R24, gdesc[UR32].tnspB, R24 ;  /* 0x40e00000201879f0 */ /* 0x000fe20008700818 */
[----:B------:R-:W-:Y:S02]  /*1a80*/  UIADD3.64 UR32, UR16, 0x402, URZ ;  /* 0x0000040210207897 */ /* 0x000fe4000fffe03f */
[----:B------:R-:W-:Y:S02]  /*1a90*/  UIADD3.64 UR34, UR18, 0x280, URZ ;  /* 0x0000028012227897 */ /* 0x000fe4000fffe03f */
[----:B------:R-:W-:Y:S02]  /*1aa0*/  UIADD3.64 UR16, UR16, 0x404, URZ ;  /* 0x0000040410107897 */ /* 0x000fe4000fffe03f */
[----:B------:R-:W-:-:S05]  /*1ab0*/  UIADD3.64 UR18, UR18, 0x300, URZ ;  /* 0x0000030012127897 */ /* 0x000fca000fffe03f */
[----:B------:R-:W-:Y:S04]  /*1ac0*/  HGMMA.64x64x16.F32 R24, gdesc[UR32].tnspB, R24 ;  /* 0x40e00000201879f0 */ /* 0x000fe80008700818 */
[----:B------:R-:W-:Y:S01]  /*1ad0*/  HGMMA.64x64x16.F32 R24, gdesc[UR16].tnspB, R24, gsb0 ;  /* 0x40e00000101879f0 */ /* 0x000fe20008000818 */
[----:B------:R-:W-:Y:S05]  /*1ae0*/  @!P0 BRA `(.L_x_49) ;  /* 0xfffffff800c08947 */ /* 0x000fea000383ffff */
.L_x_47:
[----:B------:R-:W-:Y:S02]  /*1af0*/  WARPGROUP.DEPBAR.LE gsb0, 0x0 ;  /* 0x00008000000079c5 */ /* 0x000fe40000010000 */
[----:B----4-:R-:W-:Y:S01]  /*1b00*/  BAR.SYNC.DEFER_BLOCKING 0x0 ;  /* 0x0000000000007b1d */ /* 0x010fe20000010000 */
[C---:B-1----:R-:W-:Y:S01]  /*1b10*/  IMAD.SHL.U32 R2, R0.reuse, 0x80, RZ ;  /* 0x0000008000027824 */ /* 0x042fe200078e00ff */
[----:B------:R-:W-:Y:S01]  /*1b20*/  F2FP.F16.F32.PACK_AB R24, R25, R24 ;  /* 0x000000181918723e */ /* 0x000fe200000000ff */
[----:B------:R-:W-:Y:S01]  /*1b30*/  IMAD.SHL.U32 R3, R0, 0x40, RZ ;  /* 0x0000004000037824 */ /* 0x000fe200078e00ff */
[----:B------:R-:W-:Y:S02]  /*1b40*/  F2FP.F16.F32.PACK_AB R25, R27, R26 ;  /* 0x0000001a1b19723e */ /* 0x000fe400000000ff */
[----:B------:R-:W-:Y:S02]  /*1b50*/  ELECT P0, URZ, PT ;  /* 0x00000000003f782f */ /* 0x000fe40003800000 */
[----:B------:R-:W-:Y:S01]  /*1b60*/  LOP3.LUT R2, R2, 0x780, RZ, 0xc0, !PT ;  /* 0x0000078002027812 */ /* 0x000fe200078ec0ff */
[----:B------:R-:W-:Y:S01]  /*1b70*/  UMOV UR13, UR10 ;  /* 0x0000000a000d7c82 */ /* 0x000fe20008000000 */
[----:B------:R-:W-:Y:S01]  /*1b80*/  F2FP.F16.F32.PACK_AB R32, R33, R32 ;  /* 0x000000202120723e */ /* 0x000fe200000000ff */
[----:B------:R-:W-:Y:S01]  /*1b90*/  UMOV UR14, UR31 ;  /* 0x0000001f000e7c82 */ /* 0x000fe20008000000 */
[----:B-----5:R-:W-:Y:S01]  /*1ba0*/  LOP3.LUT R4, R2, 0x3800, R3, 0xf8, !PT ;  /* 0x0000380002047812 */ /* 0x020fe200078ef803 */
[----:B------:R-:W-:Y:S01]  /*1bb0*/  IMAD.SHL.U32 R2, R0, 0x10, RZ ;  /* 0x0000001000027824 */ /* 0x000fe200078e00ff */
[----:B------:R-:W-:-:S02]  /*1bc0*/  F2FP.F16.F32.PACK_AB R26, R29, R28 ;  /* 0x0000001c1d1a723e */ /* 0x000fc400000000ff */
[----:B------:R-:W-:Y:S02]  /*1bd0*/  F2FP.F16.F32.PACK_AB R27, R31, R30 ;  /* 0x0000001e1f1b723e */ /* 0x000fe400000000ff */
[----:B------:R-:W-:Y:S02]  /*1be0*/  LOP3.LUT R3, R2, 0x70, RZ, 0xc0, !PT ;  /* 0x0000007002037812 */ /* 0x000fe400078ec0ff */
[----:B------:R-:W-:Y:S02]  /*1bf0*/  F2FP.F16.F32.PACK_AB R33, R35, R34 ;  /* 0x000000222321723e */ /* 0x000fe400000000ff */
[----:B------:R-:W-:Y:S02]  /*1c00*/  LOP3.LUT R3, R3, 0x10, R0, 0x78, !PT ;  /* 0x0000001003037812 */ /* 0x000fe400078e7800 */
[----:B------:R-:W-:Y:S01]  /*1c10*/  F2FP.F16.F32.PACK_AB R40, R41, R40 ;  /* 0x000000282928723e */ /* 0x000fe200000000ff */
[----:B------:R-:W1:Y:S02]  /*1c20*/  @!P2 SYNCS.CCTL.IV [UR12+0x18000] ;  /* 0x01800000ff00a9b1 */ /* 0x000e64000800000c */
[----:B-1----:R-:W-:Y:S01]  /*1c30*/  BAR.SYNC.DEFER_BLOCKING 0x0 ;  /* 0x0000000000007b1d */ /* 0x002fe20000010000 */
[----:B------:R-:W-:-:S02]  /*1c40*/  LOP3.LUT R3, R4, R3, RZ, 0xfc, !PT ;  /* 0x0000000304037212 */ /* 0x000fc400078efcff */
[----:B------:R-:W-:Y:S02]  /*1c50*/  F2FP.F16.F32.PACK_AB R34, R37, R36 ;  /* 0x000000242522723e */ /* 0x000fe400000000ff */
[C---:B------:R-:W-:Y:S01]  /*1c60*/  LOP3.LUT R2, R3.reuse, 0x20, RZ, 0x3c, !PT ;  /* 0x0000002003027812 */ /* 0x040fe200078e3cff */
[C---:B------:R-:W-:Y:S01]  /*1c70*/  VIADD R0, R3.reuse, UR12 ;  /* 0x0000000c03007c36 */ /* 0x040fe20008000000 */
[C---:B------:R-:W-:Y:S02]  /*1c80*/  LOP3.LUT R4, R3.reuse, 0x40, RZ, 0x3c, !PT ;  /* 0x0000004003047812 */ /* 0x040fe400078e3cff */
[----:B------:R-:W-:Y:S01]  /*1c90*/  LOP3.LUT R3, R3, 0x60, RZ, 0x3c, !PT ;  /* 0x0000006003037812 */ /* 0x000fe200078e3cff */
[----:B------:R-:W-:Y:S01]  /*1ca0*/  VIADD R2, R2, UR12 ;  /* 0x0000000c02027c36 */ /* 0x000fe20008000000 */
[----:B------:R-:W-:Y:S01]  /*1cb0*/  F2FP.F16.F32.PACK_AB R35, R39, R38 ;  /* 0x000000262723723e */ /* 0x000fe200000000ff */
[----:B------:R-:W-:Y:S01]  /*1cc0*/  VIADD R4, R4, UR12 ;  /* 0x0000000c04047c36 */ /* 0x000fe20008000000 */
[----:B------:R-:W-:Y:S01]  /*1cd0*/  F2FP.F16.F32.PACK_AB R41, R43, R42 ;  /* 0x0000002a2b29723e */ /* 0x000fe200000000ff */
[----:B------:R-:W-:Y:S01]  /*1ce0*/  VIADD R3, R3, UR12 ;  /* 0x0000000c03037c36 */ /* 0x000fe20008000000 */
[----:B------:R-:W-:-:S02]  /*1cf0*/  F2FP.F16.F32.PACK_AB R48, R49, R48 ;  /* 0x000000303130723e */ /* 0x000fc400000000ff */
[----:B------:R-:W-:Y:S02]  /*1d00*/  F2FP.F16.F32.PACK_AB R42, R45, R44 ;  /* 0x0000002c2d2a723e */ /* 0x000fe400000000ff */
[----:B------:R-:W-:Y:S02]  /*1d10*/  F2FP.F16.F32.PACK_AB R43, R47, R46 ;  /* 0x0000002e2f2b723e */ /* 0x000fe400000000ff */
[----:B------:R-:W-:Y:S02]  /*1d20*/  F2FP.F16.F32.PACK_AB R49, R51, R50 ;  /* 0x000000323331723e */ /* 0x000fe400000000ff */
[----:B------:R-:W-:Y:S01]  /*1d30*/  F2FP.F16.F32.PACK_AB R50, R53, R52 ;  /* 0x000000343532723e */ /* 0x000fe200000000ff */
[----:B------:R-:W1:Y:S01]  /*1d40*/  @!P2 SYNCS.CCTL.IV [UR12+0x18008] ;  /* 0x01800800ff00a9b1 */ /* 0x000e62000800000c */
[----:B------:R-:W-:Y:S01]  /*1d50*/  F2FP.F16.F32.PACK_AB R51, R55, R54 ;  /* 0x000000363733723e */ /* 0x000fe200000000ff */
[----:B-1----:R-:W-:Y:S01]  /*1d60*/  STSM.16.M88.4 [R0], R24 ;  /* 0x0000001800007844 */ /* 0x002fe20000000200 */
[----:B------:R-:W-:-:S03]  /*1d70*/  ISETP.LT.U32.AND P0, PT, R6, 0x20, P0 ;  /* 0x000000200600780c */ /* 0x000fc60000701070 */
[----:B------:R-:W-:Y:S04]  /*1d80*/  STSM.16.M88.4 [R2], R32 ;  /* 0x0000002002007844 */ /* 0x000fe80000000200 */
[----:B------:R-:W-:Y:S04]  /*1d90*/  STSM.16.M88.4 [R4], R40 ;  /* 0x0000002804007844 */ /* 0x000fe80000000200 */
[----:B------:R-:W-:Y:S02]  /*1da0*/  STSM.16.M88.4 [R3], R48 ;  /* 0x0000003003007844 */ /* 0x000fe40000000200 */
[----:B------:R-:W-:Y:S01]  /*1db0*/  VOTEU.ANY UP0, P0 ;  /* 0x00000000003f7886 */ /* 0x000fe20000000100 */
[----:B------:R-:W-:Y:S01]  /*1dc0*/  VOTEU.ANY UP1, P0 ;  /* 0x00000000003f7886 */ /* 0x000fe20000020100 */
[----:B------:R1:W-:Y:S06]  /*1dd0*/  MEMBAR.ALL.CTA ;  /* 0x0000000000007992 */ /* 0x0003ec0000008000 */
[----:B-1----:R-:W1:Y:S01]  /*1de0*/  FENCE.VIEW.ASYNC.S ;  /* 0x00000000000073c6 */ /* 0x002e620000000000 */
[----:B--2---:R-:W-:Y:S01]  /*1df0*/  @UP0 UMOV UR6, UR24 ;  /* 0x0000001800060c82 */ /* 0x004fe20008000000 */
[----:B------:R-:W-:Y:S01]  /*1e00*/  @UP0 UMOV UR7, UR25 ;  /* 0x0000001900070c82 */ /* 0x000fe20008000000 */
[----:B-1----:R-:W-:Y:S06]  /*1e10*/  BAR.SYNC.DEFER_BLOCKING 0x0 ;  /* 0x0000000000007b1d */ /* 0x002fec0000010000 */
[----:B------:R1:W-:Y:S01]  /*1e20*/  @UP1 UTMASTG.2D [UR12], [UR6] ;  /* 0x0000000c060013b5 */ /* 0x0003e20008008000 */
[----:B------:R0:W-:Y:S01]  /*1e30*/  UTMACMDFLUSH ;  /* 0x00000000000079b7 */ /* 0x0001e20000000000 */
[----:B------:R-:W-:-:S04]  /*1e40*/  DEPBAR.LE SB0, 0x0 ;  /* 0x000080000000791a */ /* 0x000fc80000000000 */
[----:B------:R-:W-:Y:S06]  /*1e50*/  BAR.SYNC.DEFER_BLOCKING 0x0 ;  /* 0x0000000000007b1d */ /* 0x000fec0000010000 */
[----:B-1----:R-:W-:Y:S05]  /*1e60*/  EXIT ;  /* 0x000000000000794d */ /* 0x002fea0003800000 */
.L_x_48:
[----:B------:R-:W1:Y:S02]  /*1e70*/  SYNCS.PHASECHK.TRANS64.TRYWAIT P0, [UR18+0x18000], R2 ;  /* 0x01800002ff0075a7 */ /* 0x000e640008000152 */
[----:B-1----:R-:W-:Y:S05]  /*1e80*/  @!P0 BRA `(.L_x_48) ;  /* 0xfffffffc00f88947 */ /* 0x002fea000383ffff */
[----:B------:R-:W-:Y:S05]  /*1e90*/  BRA `(.L_x_50) ;  /* 0xfffffff800607947 */ /* 0x000fea000383ffff */
.L_x_51:
[----:B------:R-:W-:-:S00]  /*1ea0*/  BRA `(.L_x_51) ;  /* 0xfffffffc00fc7947 */ /* 0x000fc0000383ffff */
[----:B------:R-:W-:-:S00]  /*1eb0*/  NOP ;  /* 0x0000000000007918 */ /* 0x000fc00000000000 */
        /* <DEDUP_REMOVED lines=12> */
.L_x_52:


//--------------------- .nv.shared.gluon_wgmma    --------------------------
	.section	.nv.shared.gluon_wgmma,"aw",@nobits
	.sectionflags	@""
	.align	16
	.zero		1024


//--------------------- .nv.shared.reserved.0     --------------------------
	.section	.nv.shared.reserved.0,"aw",@nobits
	.weak		__nv_reservedSMEM_offset_0_alias
	.size		__nv_reservedSMEM_offset_0_alias, 0, 0
	.other		__nv_reservedSMEM_offset_0_alias,@"STO_CUDA_RESERVED_SHARED STV_DEFAULT"
__nv_reservedSMEM_offset_0_alias:
	.zero		0


//--------------------- .nv.constant0.gluon_wgmma --------------------------
	.section	.nv.constant0.gluon_wgmma,"a",@progbits
	.sectionflags	@""
	.align	4
.nv.constant0.gluon_wgmma:
	.zero		608


//--------------------- SYMBOLS --------------------------

	.type		.nv.reservedSmem.offset0,@object
	.size		.nv.reservedSmem.offset0,0x4
